//
// Generated by NVIDIA NVVM Compiler
//
// Compiler Build ID: CL-36424714
// Cuda compilation tools, release 13.0, V13.0.88
// Based on NVVM 20.0.0
//

.version 9.0
.target sm_100
.address_size 64


.entry _Z22initializeArray_kernelPffi(
	.param .u64 .ptr .align 1 _Z22initializeArray_kernelPffi_param_0,
	.param .f32 _Z22initializeArray_kernelPffi_param_1,
	.param .u32 _Z22initializeArray_kernelPffi_param_2
)
{
	.reg .pred 	%p<2>;
	.reg .b32 	%r<6>;
	.reg .b32 	%f<2>;
	.reg .b64 	%rd<5>;

	ld.param.u64 	%rd1, [_Z22initializeArray_kernelPffi_param_0];
	ld.param.f32 	%f1, [_Z22initializeArray_kernelPffi_param_1];
	ld.param.u32 	%r2, [_Z22initializeArray_kernelPffi_param_2];
	mov.u32 	%r3, %ctaid.x;
	mov.u32 	%r4, %ntid.x;
	mov.u32 	%r5, %tid.x;
	mad.lo.s32 	%r1, %r3, %r4, %r5;
	setp.ge.s32 	%p1, %r1, %r2;
	@%p1 bra 	$L__BB0_2;
	cvta.to.global.u64 	%rd2, %rd1;
	mul.wide.s32 	%rd3, %r1, 4;
	add.s64 	%rd4, %rd2, %rd3;
	st.global.f32 	[%rd4], %f1;
$L__BB0_2:
	ret;

}
.entry _Z17scalarMult_kernelPffS_i(
	.param .u64 .ptr .align 1 _Z17scalarMult_kernelPffS_i_param_0,
	.param .f32 _Z17scalarMult_kernelPffS_i_param_1,
	.param .u64 .ptr .align 1 _Z17scalarMult_kernelPffS_i_param_2,
	.param .u32 _Z17scalarMult_kernelPffS_i_param_3
)
{
	.reg .pred 	%p<2>;
	.reg .b32 	%r<6>;
	.reg .b32 	%f<4>;
	.reg .b64 	%rd<8>;

	ld.param.u64 	%rd1, [_Z17scalarMult_kernelPffS_i_param_0];
	ld.param.f32 	%f1, [_Z17scalarMult_kernelPffS_i_param_1];
	ld.param.u64 	%rd2, [_Z17scalarMult_kernelPffS_i_param_2];
	ld.param.u32 	%r2, [_Z17scalarMult_kernelPffS_i_param_3];
	mov.u32 	%r3, %ctaid.x;
	mov.u32 	%r4, %ntid.x;
	mov.u32 	%r5, %tid.x;
	mad.lo.s32 	%r1, %r3, %r4, %r5;
	setp.ge.s32 	%p1, %r1, %r2;
	@%p1 bra 	$L__BB1_2;
	cvta.to.global.u64 	%rd3, %rd1;
	cvta.to.global.u64 	%rd4, %rd2;
	mul.wide.s32 	%rd5, %r1, 4;
	add.s64 	%rd6, %rd3, %rd5;
	ld.global.f32 	%f2, [%rd6];
	mul.f32 	%f3, %f1, %f2;
	add.s64 	%rd7, %rd4, %rd5;
	st.global.f32 	[%rd7], %f3;
$L__BB1_2:
	ret;

}
.entry _Z16transpose_kernelPfS_ii(
	.param .u64 .ptr .align 1 _Z16transpose_kernelPfS_ii_param_0,
	.param .u64 .ptr .align 1 _Z16transpose_kernelPfS_ii_param_1,
	.param .u32 _Z16transpose_kernelPfS_ii_param_2,
	.param .u32 _Z16transpose_kernelPfS_ii_param_3
)
{
	.reg .pred 	%p<4>;
	.reg .b32 	%r<15>;
	.reg .b32 	%f<2>;
	.reg .b64 	%rd<9>;

	ld.param.u64 	%rd1, [_Z16transpose_kernelPfS_ii_param_0];
	ld.param.u64 	%rd2, [_Z16transpose_kernelPfS_ii_param_1];
	ld.param.u32 	%r5, [_Z16transpose_kernelPfS_ii_param_2];
	ld.param.u32 	%r4, [_Z16transpose_kernelPfS_ii_param_3];
	mov.u32 	%r6, %ctaid.x;
	mov.u32 	%r7, %ntid.x;
	mov.u32 	%r8, %tid.x;
	mad.lo.s32 	%r1, %r6, %r7, %r8;
	mov.u32 	%r9, %ctaid.y;
	mov.u32 	%r10, %ntid.y;
	mov.u32 	%r11, %tid.y;
	mad.lo.s32 	%r12, %r9, %r10, %r11;
	setp.ge.s32 	%p1, %r1, %r4;
	setp.ge.s32 	%p2, %r12, %r5;
	or.pred  	%p3, %p1, %p2;
	@%p3 bra 	$L__BB2_2;
	cvta.to.global.u64 	%rd3, %rd1;
	cvta.to.global.u64 	%rd4, %rd2;
	mad.lo.s32 	%r13, %r4, %r12, %r1;
	mul.wide.s32 	%rd5, %r13, 4;
	add.s64 	%rd6, %rd3, %rd5;
	ld.global.f32 	%f1, [%rd6];
	mad.lo.s32 	%r14, %r5, %r1, %r12;
	mul.wide.s32 	%rd7, %r14, 4;
	add.s64 	%rd8, %rd4, %rd7;
	st.global.f32 	[%rd8], %f1;
$L__BB2_2:
	ret;

}
.entry _Z20leakyReluFeedForwardPfS_if(
	.param .u64 .ptr .align 1 _Z20leakyReluFeedForwardPfS_if_param_0,
	.param .u64 .ptr .align 1 _Z20leakyReluFeedForwardPfS_if_param_1,
	.param .u32 _Z20leakyReluFeedForwardPfS_if_param_2,
	.param .f32 _Z20leakyReluFeedForwardPfS_if_param_3
)
{
	.reg .pred 	%p<3>;
	.reg .b32 	%r<6>;
	.reg .b32 	%f<5>;
	.reg .b64 	%rd<8>;

	ld.param.u64 	%rd1, [_Z20leakyReluFeedForwardPfS_if_param_0];
	ld.param.u64 	%rd2, [_Z20leakyReluFeedForwardPfS_if_param_1];
	ld.param.u32 	%r2, [_Z20leakyReluFeedForwardPfS_if_param_2];
	ld.param.f32 	%f1, [_Z20leakyReluFeedForwardPfS_if_param_3];
	mov.u32 	%r3, %ctaid.x;
	mov.u32 	%r4, %ntid.x;
	mov.u32 	%r5, %tid.x;
	mad.lo.s32 	%r1, %r3, %r4, %r5;
	setp.ge.s32 	%p1, %r1, %r2;
	@%p1 bra 	$L__BB3_2;
	cvta.to.global.u64 	%rd3, %rd2;
	cvta.to.global.u64 	%rd4, %rd1;
	mul.wide.s32 	%rd5, %r1, 4;
	add.s64 	%rd6, %rd4, %rd5;
	ld.global.f32 	%f2, [%rd6];
	setp.lt.f32 	%p2, %f2, 0f00000000;
	mul.f32 	%f3, %f1, %f2;
	selp.f32 	%f4, %f3, %f2, %p2;
	add.s64 	%rd7, %rd3, %rd5;
	st.global.f32 	[%rd7], %f4;
$L__BB3_2:
	ret;

}
.entry _Z19leakyReluDerivativePfS_if(
	.param .u64 .ptr .align 1 _Z19leakyReluDerivativePfS_if_param_0,
	.param .u64 .ptr .align 1 _Z19leakyReluDerivativePfS_if_param_1,
	.param .u32 _Z19leakyReluDerivativePfS_if_param_2,
	.param .f32 _Z19leakyReluDerivativePfS_if_param_3
)
{
	.reg .pred 	%p<3>;
	.reg .b32 	%r<6>;
	.reg .b32 	%f<4>;
	.reg .b64 	%rd<8>;

	ld.param.u64 	%rd1, [_Z19leakyReluDerivativePfS_if_param_0];
	ld.param.u64 	%rd2, [_Z19leakyReluDerivativePfS_if_param_1];
	ld.param.u32 	%r2, [_Z19leakyReluDerivativePfS_if_param_2];
	ld.param.f32 	%f1, [_Z19leakyReluDerivativePfS_if_param_3];
	mov.u32 	%r3, %ctaid.x;
	mov.u32 	%r4, %ntid.x;
	mov.u32 	%r5, %tid.x;
	mad.lo.s32 	%r1, %r3, %r4, %r5;
	setp.ge.s32 	%p1, %r1, %r2;
	@%p1 bra 	$L__BB4_2;
	cvta.to.global.u64 	%rd3, %rd1;
	cvta.to.global.u64 	%rd4, %rd2;
	mul.wide.s32 	%rd5, %r1, 4;
	add.s64 	%rd6, %rd3, %rd5;
	ld.global.f32 	%f2, [%rd6];
	setp.lt.f32 	%p2, %f2, 0f00000000;
	selp.f32 	%f3, %f1, 0f3F800000, %p2;
	add.s64 	%rd7, %rd4, %rd5;
	st.global.f32 	[%rd7], %f3;
$L__BB4_2:
	ret;

}
.entry _Z18CrossEntropyKernelPKfS0_Pfif(
	.param .u64 .ptr .align 1 _Z18CrossEntropyKernelPKfS0_Pfif_param_0,
	.param .u64 .ptr .align 1 _Z18CrossEntropyKernelPKfS0_Pfif_param_1,
	.param .u64 .ptr .align 1 _Z18CrossEntropyKernelPKfS0_Pfif_param_2,
	.param .u32 _Z18CrossEntropyKernelPKfS0_Pfif_param_3,
	.param .f32 _Z18CrossEntropyKernelPKfS0_Pfif_param_4
)
{
	.reg .pred 	%p<8>;
	.reg .b32 	%r<14>;
	.reg .b32 	%f<53>;
	.reg .b64 	%rd<11>;

	ld.param.u64 	%rd1, [_Z18CrossEntropyKernelPKfS0_Pfif_param_0];
	ld.param.u64 	%rd2, [_Z18CrossEntropyKernelPKfS0_Pfif_param_1];
	ld.param.u64 	%rd3, [_Z18CrossEntropyKernelPKfS0_Pfif_param_2];
	ld.param.u32 	%r2, [_Z18CrossEntropyKernelPKfS0_Pfif_param_3];
	ld.param.f32 	%f1, [_Z18CrossEntropyKernelPKfS0_Pfif_param_4];
	mov.u32 	%r3, %ctaid.x;
	mov.u32 	%r4, %ntid.x;
	mov.u32 	%r5, %tid.x;
	mad.lo.s32 	%r1, %r3, %r4, %r5;
	setp.ge.s32 	%p1, %r1, %r2;
	@%p1 bra 	$L__BB5_2;
	cvta.to.global.u64 	%rd4, %rd2;
	cvta.to.global.u64 	%rd5, %rd1;
	cvta.to.global.u64 	%rd6, %rd3;
	mul.wide.s32 	%rd7, %r1, 4;
	add.s64 	%rd8, %rd4, %rd7;
	ld.global.f32 	%f2, [%rd8];
	add.s64 	%rd9, %rd5, %rd7;
	ld.global.f32 	%f3, [%rd9];
	add.f32 	%f4, %f1, %f3;
	setp.lt.f32 	%p2, %f4, 0f00800000;
	mul.f32 	%f5, %f4, 0f4B000000;
	selp.f32 	%f6, %f5, %f4, %p2;
	selp.f32 	%f7, 0fC1B80000, 0f00000000, %p2;
	mov.b32 	%r6, %f6;
	add.s32 	%r7, %r6, -1059760811;
	and.b32  	%r8, %r7, -8388608;
	sub.s32 	%r9, %r6, %r8;
	mov.b32 	%f8, %r9;
	cvt.rn.f32.s32 	%f9, %r8;
	fma.rn.f32 	%f10, %f9, 0f34000000, %f7;
	add.f32 	%f11, %f8, 0fBF800000;
	fma.rn.f32 	%f12, %f11, 0fBE055027, 0f3E1039F6;
	fma.rn.f32 	%f13, %f12, %f11, 0fBDF8CDCC;
	fma.rn.f32 	%f14, %f13, %f11, 0f3E0F2955;
	fma.rn.f32 	%f15, %f14, %f11, 0fBE2AD8B9;
	fma.rn.f32 	%f16, %f15, %f11, 0f3E4CED0B;
	fma.rn.f32 	%f17, %f16, %f11, 0fBE7FFF22;
	fma.rn.f32 	%f18, %f17, %f11, 0f3EAAAA78;
	fma.rn.f32 	%f19, %f18, %f11, 0fBF000000;
	mul.f32 	%f20, %f11, %f19;
	fma.rn.f32 	%f21, %f20, %f11, %f11;
	fma.rn.f32 	%f22, %f10, 0f3F317218, %f21;
	setp.gt.u32 	%p3, %r6, 2139095039;
	fma.rn.f32 	%f23, %f6, 0f7F800000, 0f7F800000;
	selp.f32 	%f24, %f23, %f22, %p3;
	setp.eq.f32 	%p4, %f6, 0f00000000;
	selp.f32 	%f25, 0fFF800000, %f24, %p4;
	mov.f32 	%f26, 0f3F800000;
	sub.f32 	%f27, %f26, %f2;
	sub.f32 	%f28, %f26, %f3;
	add.f32 	%f29, %f1, %f28;
	setp.lt.f32 	%p5, %f29, 0f00800000;
	mul.f32 	%f30, %f29, 0f4B000000;
	selp.f32 	%f31, %f30, %f29, %p5;
	selp.f32 	%f32, 0fC1B80000, 0f00000000, %p5;
	mov.b32 	%r10, %f31;
	add.s32 	%r11, %r10, -1059760811;
	and.b32  	%r12, %r11, -8388608;
	sub.s32 	%r13, %r10, %r12;
	mov.b32 	%f33, %r13;
	cvt.rn.f32.s32 	%f34, %r12;
	fma.rn.f32 	%f35, %f34, 0f34000000, %f32;
	add.f32 	%f36, %f33, 0fBF800000;
	fma.rn.f32 	%f37, %f36, 0fBE055027, 0f3E1039F6;
	fma.rn.f32 	%f38, %f37, %f36, 0fBDF8CDCC;
	fma.rn.f32 	%f39, %f38, %f36, 0f3E0F2955;
	fma.rn.f32 	%f40, %f39, %f36, 0fBE2AD8B9;
	fma.rn.f32 	%f41, %f40, %f36, 0f3E4CED0B;
	fma.rn.f32 	%f42, %f41, %f36, 0fBE7FFF22;
	fma.rn.f32 	%f43, %f42, %f36, 0f3EAAAA78;
	fma.rn.f32 	%f44, %f43, %f36, 0fBF000000;
	mul.f32 	%f45, %f36, %f44;
	fma.rn.f32 	%f46, %f45, %f36, %f36;
	fma.rn.f32 	%f47, %f35, 0f3F317218, %f46;
	setp.gt.u32 	%p6, %r10, 2139095039;
	fma.rn.f32 	%f48, %f31, 0f7F800000, 0f7F800000;
	selp.f32 	%f49, %f48, %f47, %p6;
	setp.eq.f32 	%p7, %f31, 0f00000000;
	selp.f32 	%f50, 0fFF800000, %f49, %p7;
	mul.f32 	%f51, %f27, %f50;
	fma.rn.f32 	%f52, %f2, %f25, %f51;
	add.s64 	%rd10, %rd6, %rd7;
	st.global.f32 	[%rd10], %f52;
$L__BB5_2:
	ret;

}
.entry _Z20CostDerivativeKernelPKfS0_Pfi(
	.param .u64 .ptr .align 1 _Z20CostDerivativeKernelPKfS0_Pfi_param_0,
	.param .u64 .ptr .align 1 _Z20CostDerivativeKernelPKfS0_Pfi_param_1,
	.param .u64 .ptr .align 1 _Z20CostDerivativeKernelPKfS0_Pfi_param_2,
	.param .u32 _Z20CostDerivativeKernelPKfS0_Pfi_param_3
)
{
	.reg .pred 	%p<3>;
	.reg .b32 	%r<6>;
	.reg .b32 	%f<5>;
	.reg .b64 	%rd<15>;

	ld.param.u64 	%rd4, [_Z20CostDerivativeKernelPKfS0_Pfi_param_0];
	ld.param.u64 	%rd3, [_Z20CostDerivativeKernelPKfS0_Pfi_param_1];
	ld.param.u64 	%rd5, [_Z20CostDerivativeKernelPKfS0_Pfi_param_2];
	ld.param.u32 	%r2, [_Z20CostDerivativeKernelPKfS0_Pfi_param_3];
	cvta.to.global.u64 	%rd1, %rd5;
	cvta.to.global.u64 	%rd2, %rd4;
	mov.u32 	%r3, %ctaid.x;
	mov.u32 	%r4, %ntid.x;
	mov.u32 	%r5, %tid.x;
	mad.lo.s32 	%r1, %r3, %r4, %r5;
	setp.ge.s32 	%p1, %r1, %r2;
	@%p1 bra 	$L__BB6_4;
	cvta.to.global.u64 	%rd6, %rd3;
	mul.wide.s32 	%rd7, %r1, 4;
	add.s64 	%rd8, %rd6, %rd7;
	ld.global.f32 	%f1, [%rd8];
	setp.neu.f32 	%p2, %f1, 0f3F800000;
	@%p2 bra 	$L__BB6_3;
	add.s64 	%rd13, %rd2, %rd7;
	ld.global.f32 	%f3, [%rd13];
	add.f32 	%f4, %f3, 0fBF800000;
	add.s64 	%rd14, %rd1, %rd7;
	st.global.f32 	[%rd14], %f4;
	bra.uni 	$L__BB6_4;
$L__BB6_3:
	add.s64 	%rd10, %rd2, %rd7;
	ld.global.f32 	%f2, [%rd10];
	add.s64 	%rd11, %rd1, %rd7;
	st.global.f32 	[%rd11], %f2;
$L__BB6_4:
	ret;

}
.entry _Z9SumKernelPfiS_(
	.param .u64 .ptr .align 1 _Z9SumKernelPfiS__param_0,
	.param .u32 _Z9SumKernelPfiS__param_1,
	.param .u64 .ptr .align 1 _Z9SumKernelPfiS__param_2
)
{
	.reg .pred 	%p<10>;
	.reg .b32 	%r<23>;
	.reg .b32 	%f<70>;
	.reg .b64 	%rd<18>;

	ld.param.u64 	%rd9, [_Z9SumKernelPfiS__param_0];
	ld.param.u32 	%r16, [_Z9SumKernelPfiS__param_1];
	ld.param.u64 	%rd10, [_Z9SumKernelPfiS__param_2];
	cvta.to.global.u64 	%rd1, %rd10;
	cvta.to.global.u64 	%rd2, %rd9;
	setp.lt.s32 	%p1, %r16, 1;
	@%p1 bra 	$L__BB7_13;
	ld.global.f32 	%f66, [%rd1];
	and.b32  	%r1, %r16, 15;
	setp.lt.u32 	%p2, %r16, 16;
	mov.b32 	%r20, 0;
	@%p2 bra 	$L__BB7_4;
	and.b32  	%r20, %r16, 2147483632;
	neg.s32 	%r18, %r20;
	add.s64 	%rd16, %rd2, 32;
$L__BB7_3:
	.pragma "nounroll";
	ld.global.f32 	%f11, [%rd16+-32];
	add.f32 	%f12, %f11, %f66;
	st.global.f32 	[%rd1], %f12;
	ld.global.f32 	%f13, [%rd16+-28];
	add.f32 	%f14, %f13, %f12;
	st.global.f32 	[%rd1], %f14;
	ld.global.f32 	%f15, [%rd16+-24];
	add.f32 	%f16, %f15, %f14;
	st.global.f32 	[%rd1], %f16;
	ld.global.f32 	%f17, [%rd16+-20];
	add.f32 	%f18, %f17, %f16;
	st.global.f32 	[%rd1], %f18;
	ld.global.f32 	%f19, [%rd16+-16];
	add.f32 	%f20, %f19, %f18;
	st.global.f32 	[%rd1], %f20;
	ld.global.f32 	%f21, [%rd16+-12];
	add.f32 	%f22, %f21, %f20;
	st.global.f32 	[%rd1], %f22;
	ld.global.f32 	%f23, [%rd16+-8];
	add.f32 	%f24, %f23, %f22;
	st.global.f32 	[%rd1], %f24;
	ld.global.f32 	%f25, [%rd16+-4];
	add.f32 	%f26, %f25, %f24;
	st.global.f32 	[%rd1], %f26;
	ld.global.f32 	%f27, [%rd16];
	add.f32 	%f28, %f27, %f26;
	st.global.f32 	[%rd1], %f28;
	ld.global.f32 	%f29, [%rd16+4];
	add.f32 	%f30, %f29, %f28;
	st.global.f32 	[%rd1], %f30;
	ld.global.f32 	%f31, [%rd16+8];
	add.f32 	%f32, %f31, %f30;
	st.global.f32 	[%rd1], %f32;
	ld.global.f32 	%f33, [%rd16+12];
	add.f32 	%f34, %f33, %f32;
	st.global.f32 	[%rd1], %f34;
	ld.global.f32 	%f35, [%rd16+16];
	add.f32 	%f36, %f35, %f34;
	st.global.f32 	[%rd1], %f36;
	ld.global.f32 	%f37, [%rd16+20];
	add.f32 	%f38, %f37, %f36;
	st.global.f32 	[%rd1], %f38;
	ld.global.f32 	%f39, [%rd16+24];
	add.f32 	%f40, %f39, %f38;
	st.global.f32 	[%rd1], %f40;
	ld.global.f32 	%f41, [%rd16+28];
	add.f32 	%f66, %f41, %f40;
	st.global.f32 	[%rd1], %f66;
	add.s32 	%r18, %r18, 16;
	add.s64 	%rd16, %rd16, 64;
	setp.ne.s32 	%p3, %r18, 0;
	@%p3 bra 	$L__BB7_3;
$L__BB7_4:
	setp.eq.s32 	%p4, %r1, 0;
	@%p4 bra 	$L__BB7_13;
	and.b32  	%r7, %r16, 7;
	setp.lt.u32 	%p5, %r1, 8;
	@%p5 bra 	$L__BB7_7;
	mul.wide.u32 	%rd11, %r20, 4;
	add.s64 	%rd12, %rd2, %rd11;
	ld.global.f32 	%f42, [%rd12];
	add.f32 	%f43, %f42, %f66;
	st.global.f32 	[%rd1], %f43;
	ld.global.f32 	%f44, [%rd12+4];
	add.f32 	%f45, %f44, %f43;
	st.global.f32 	[%rd1], %f45;
	ld.global.f32 	%f46, [%rd12+8];
	add.f32 	%f47, %f46, %f45;
	st.global.f32 	[%rd1], %f47;
	ld.global.f32 	%f48, [%rd12+12];
	add.f32 	%f49, %f48, %f47;
	st.global.f32 	[%rd1], %f49;
	ld.global.f32 	%f50, [%rd12+16];
	add.f32 	%f51, %f50, %f49;
	st.global.f32 	[%rd1], %f51;
	ld.global.f32 	%f52, [%rd12+20];
	add.f32 	%f53, %f52, %f51;
	st.global.f32 	[%rd1], %f53;
	ld.global.f32 	%f54, [%rd12+24];
	add.f32 	%f55, %f54, %f53;
	st.global.f32 	[%rd1], %f55;
	ld.global.f32 	%f56, [%rd12+28];
	add.f32 	%f66, %f56, %f55;
	st.global.f32 	[%rd1], %f66;
	add.s32 	%r20, %r20, 8;
$L__BB7_7:
	setp.eq.s32 	%p6, %r7, 0;
	@%p6 bra 	$L__BB7_13;
	and.b32  	%r10, %r16, 3;
	setp.lt.u32 	%p7, %r7, 4;
	@%p7 bra 	$L__BB7_10;
	mul.wide.u32 	%rd13, %r20, 4;
	add.s64 	%rd14, %rd2, %rd13;
	ld.global.f32 	%f57, [%rd14];
	add.f32 	%f58, %f57, %f66;
	st.global.f32 	[%rd1], %f58;
	ld.global.f32 	%f59, [%rd14+4];
	add.f32 	%f60, %f59, %f58;
	st.global.f32 	[%rd1], %f60;
	ld.global.f32 	%f61, [%rd14+8];
	add.f32 	%f62, %f61, %f60;
	st.global.f32 	[%rd1], %f62;
	ld.global.f32 	%f63, [%rd14+12];
	add.f32 	%f66, %f63, %f62;
	st.global.f32 	[%rd1], %f66;
	add.s32 	%r20, %r20, 4;
$L__BB7_10:
	setp.eq.s32 	%p8, %r10, 0;
	@%p8 bra 	$L__BB7_13;
	mul.wide.u32 	%rd15, %r20, 4;
	add.s64 	%rd17, %rd2, %rd15;
	neg.s32 	%r22, %r10;
$L__BB7_12:
	.pragma "nounroll";
	ld.global.f32 	%f64, [%rd17];
	add.f32 	%f66, %f64, %f66;
	st.global.f32 	[%rd1], %f66;
	add.s64 	%rd17, %rd17, 4;
	add.s32 	%r22, %r22, 1;
	setp.ne.s32 	%p9, %r22, 0;
	@%p9 bra 	$L__BB7_12;
$L__BB7_13:
	ret;

}
.entry _Z19MSEDerivativeKernelPKfS0_Pfi(
	.param .u64 .ptr .align 1 _Z19MSEDerivativeKernelPKfS0_Pfi_param_0,
	.param .u64 .ptr .align 1 _Z19MSEDerivativeKernelPKfS0_Pfi_param_1,
	.param .u64 .ptr .align 1 _Z19MSEDerivativeKernelPKfS0_Pfi_param_2,
	.param .u32 _Z19MSEDerivativeKernelPKfS0_Pfi_param_3
)
{
	.reg .pred 	%p<2>;
	.reg .b32 	%r<6>;
	.reg .b32 	%f<4>;
	.reg .b64 	%rd<11>;

	ld.param.u64 	%rd1, [_Z19MSEDerivativeKernelPKfS0_Pfi_param_0];
	ld.param.u64 	%rd2, [_Z19MSEDerivativeKernelPKfS0_Pfi_param_1];
	ld.param.u64 	%rd3, [_Z19MSEDerivativeKernelPKfS0_Pfi_param_2];
	ld.param.u32 	%r2, [_Z19MSEDerivativeKernelPKfS0_Pfi_param_3];
	mov.u32 	%r3, %ctaid.x;
	mov.u32 	%r4, %ntid.x;
	mov.u32 	%r5, %tid.x;
	mad.lo.s32 	%r1, %r3, %r4, %r5;
	setp.ge.s32 	%p1, %r1, %r2;
	@%p1 bra 	$L__BB8_2;
	cvta.to.global.u64 	%rd4, %rd1;
	cvta.to.global.u64 	%rd5, %rd2;
	cvta.to.global.u64 	%rd6, %rd3;
	mul.wide.s32 	%rd7, %r1, 4;
	add.s64 	%rd8, %rd4, %rd7;
	ld.global.f32 	%f1, [%rd8];
	add.s64 	%rd9, %rd5, %rd7;
	ld.global.f32 	%f2, [%rd9];
	sub.f32 	%f3, %f1, %f2;
	add.s64 	%rd10, %rd6, %rd7;
	st.global.f32 	[%rd10], %f3;
$L__BB8_2:
	ret;

}
.entry _Z21ConstantComputeKernelPKfPfid(
	.param .u64 .ptr .align 1 _Z21ConstantComputeKernelPKfPfid_param_0,
	.param .u64 .ptr .align 1 _Z21ConstantComputeKernelPKfPfid_param_1,
	.param .u32 _Z21ConstantComputeKernelPKfPfid_param_2,
	.param .f64 _Z21ConstantComputeKernelPKfPfid_param_3
)
{
	.reg .pred 	%p<2>;
	.reg .b32 	%r<6>;
	.reg .b32 	%f<4>;
	.reg .b64 	%rd<8>;
	.reg .b64 	%fd<6>;

	ld.param.u64 	%rd1, [_Z21ConstantComputeKernelPKfPfid_param_0];
	ld.param.u64 	%rd2, [_Z21ConstantComputeKernelPKfPfid_param_1];
	ld.param.u32 	%r2, [_Z21ConstantComputeKernelPKfPfid_param_2];
	ld.param.f64 	%fd1, [_Z21ConstantComputeKernelPKfPfid_param_3];
	mov.u32 	%r3, %ctaid.x;
	mov.u32 	%r4, %ntid.x;
	mov.u32 	%r5, %tid.x;
	mad.lo.s32 	%r1, %r3, %r4, %r5;
	setp.ge.s32 	%p1, %r1, %r2;
	@%p1 bra 	$L__BB9_2;
	cvta.to.global.u64 	%rd3, %rd1;
	cvta.to.global.u64 	%rd4, %rd2;
	mul.wide.s32 	%rd5, %r1, 4;
	add.s64 	%rd6, %rd3, %rd5;
	ld.global.f32 	%f1, [%rd6];
	cvt.f64.f32 	%fd2, %f1;
	mul.f64 	%fd3, %fd1, %fd2;
	add.s64 	%rd7, %rd4, %rd5;
	ld.global.f32 	%f2, [%rd7];
	cvt.f64.f32 	%fd4, %f2;
	sub.f64 	%fd5, %fd4, %fd3;
	cvt.rn.f32.f64 	%f3, %fd5;
	st.global.f32 	[%rd7], %f3;
$L__BB9_2:
	ret;

}


// ===== COMPILED SASS (sm_100) =====

	.target	sm_100

	.elftype	@"ET_EXEC"


//--------------------- .note.nv.tkinfo           --------------------------
	.section	.note.nv.tkinfo,"",@"SHT_NOTE"
	.sectionflags	@"SHF_NOTE_NV_TKINFO"
	.tkinfo
        /*0018*/ 	.word	0x00000002
        /*0030*/ 	.string	""
        /*0030*/ 	.string	"ptxas"
        /*0030*/ 	.string	"Cuda compilation tools, release 13.0, V13.0.88"
        /*0030*/ 	.string	"Build cuda_13.0.r13.0/compiler.36424714_0"
        /*0030*/ 	.string	"-arch sm_100 -m 64 "



//--------------------- .note.nv.cuinfo           --------------------------
	.section	.note.nv.cuinfo,"",@"SHT_NOTE"
	.sectionflags	@"SHF_NOTE_NV_CUINFO"
        /*0018*/ 	.short	0x0002
        /*001a*/ 	.short	0x0064
        /*001c*/ 	.short	0x0082
	.zero		2


//--------------------- .nv.info                  --------------------------
	.section	.nv.info,"",@"SHT_CUDA_INFO"
	.align	4


	//----- nvinfo : EIATTR_REGCOUNT
	.align		4
        /*0000*/ 	.byte	0x04, 0x2f
        /*0002*/ 	.short	(.L_1 - .L_0)
	.align		4
.L_0:
        /*0004*/ 	.word	index@(_Z22initializeArray_kernelPffi)
        /*0008*/ 	.word	0x0000000a


	//----- nvinfo : EIATTR_FRAME_SIZE
	.align		4
.L_1:
        /*000c*/ 	.byte	0x04, 0x11
        /*000e*/ 	.short	(.L_3 - .L_2)
	.align		4
.L_2:
        /*0010*/ 	.word	index@(_Z22initializeArray_kernelPffi)
        /*0014*/ 	.word	0x00000000


	//----- nvinfo : EIATTR_REGCOUNT
	.align		4
.L_3:
        /*0018*/ 	.byte	0x04, 0x2f
        /*001a*/ 	.short	(.L_5 - .L_4)
	.align		4
.L_4:
        /*001c*/ 	.word	index@(_Z17scalarMult_kernelPffS_i)
        /*0020*/ 	.word	0x0000000a


	//----- nvinfo : EIATTR_FRAME_SIZE
	.align		4
.L_5:
        /*0024*/ 	.byte	0x04, 0x11
        /*0026*/ 	.short	(.L_7 - .L_6)
	.align		4
.L_6:
        /*0028*/ 	.word	index@(_Z17scalarMult_kernelPffS_i)
        /*002c*/ 	.word	0x00000000


	//----- nvinfo : EIATTR_REGCOUNT
	.align		4
.L_7:
        /*0030*/ 	.byte	0x04, 0x2f
        /*0032*/ 	.short	(.L_9 - .L_8)
	.align		4
.L_8:
        /*0034*/ 	.word	index@(_Z16transpose_kernelPfS_ii)
        /*0038*/ 	.word	0x0000000a


	//----- nvinfo : EIATTR_FRAME_SIZE
	.align		4
.L_9:
        /*003c*/ 	.byte	0x04, 0x11
        /*003e*/ 	.short	(.L_11 - .L_10)
	.align		4
.L_10:
        /*0040*/ 	.word	index@(_Z16transpose_kernelPfS_ii)
        /*0044*/ 	.word	0x00000000


	//----- nvinfo : EIATTR_REGCOUNT
	.align		4
.L_11:
        /*0048*/ 	.byte	0x04, 0x2f
        /*004a*/ 	.short	(.L_13 - .L_12)
	.align		4
.L_12:
        /*004c*/ 	.word	index@(_Z20leakyReluFeedForwardPfS_if)
        /*0050*/ 	.word	0x0000000c


	//----- nvinfo : EIATTR_FRAME_SIZE
	.align		4
.L_13:
        /*0054*/ 	.byte	0x04, 0x11
        /*0056*/ 	.short	(.L_15 - .L_14)
	.align		4
.L_14:
        /*0058*/ 	.word	index@(_Z20leakyReluFeedForwardPfS_if)
        /*005c*/ 	.word	0x00000000


	//----- nvinfo : EIATTR_REGCOUNT
	.align		4
.L_15:
        /*0060*/ 	.byte	0x04, 0x2f
        /*0062*/ 	.short	(.L_17 - .L_16)
	.align		4
.L_16:
        /*0064*/ 	.word	index@(_Z19leakyReluDerivativePfS_if)
        /*0068*/ 	.word	0x0000000a


	//----- nvinfo : EIATTR_FRAME_SIZE
	.align		4
.L_17:
        /*006c*/ 	.byte	0x04, 0x11
        /*006e*/ 	.short	(.L_19 - .L_18)
	.align		4
.L_18:
        /*0070*/ 	.word	index@(_Z19leakyReluDerivativePfS_if)
        /*0074*/ 	.word	0x00000000


	//----- nvinfo : EIATTR_REGCOUNT
	.align		4
.L_19:
        /*0078*/ 	.byte	0x04, 0x2f
        /*007a*/ 	.short	(.L_21 - .L_20)
	.align		4
.L_20:
        /*007c*/ 	.word	index@(_Z18CrossEntropyKernelPKfS0_Pfif)
        /*0080*/ 	.word	0x00000011


	//----- nvinfo : EIATTR_FRAME_SIZE
	.align		4
.L_21:
        /*0084*/ 	.byte	0x04, 0x11
        /*0086*/ 	.short	(.L_23 - .L_22)
	.align		4
.L_22:
        /*0088*/ 	.word	index@(_Z18CrossEntropyKernelPKfS0_Pfif)
        /*008c*/ 	.word	0x00000000


	//----- nvinfo : EIATTR_REGCOUNT
	.align		4
.L_23:
        /*0090*/ 	.byte	0x04, 0x2f
        /*0092*/ 	.short	(.L_25 - .L_24)
	.align		4
.L_24:
        /*0094*/ 	.word	index@(_Z20CostDerivativeKernelPKfS0_Pfi)
        /*0098*/ 	.word	0x0000000a


	//----- nvinfo : EIATTR_FRAME_SIZE
	.align		4
.L_25:
        /*009c*/ 	.byte	0x04, 0x11
        /*009e*/ 	.short	(.L_27 - .L_26)
	.align		4
.L_26:
        /*00a0*/ 	.word	index@(_Z20CostDerivativeKernelPKfS0_Pfi)
        /*00a4*/ 	.word	0x00000000


	//----- nvinfo : EIATTR_REGCOUNT
	.align		4
.L_27:
        /*00a8*/ 	.byte	0x04, 0x2f
        /*00aa*/ 	.short	(.L_29 - .L_28)
	.align		4
.L_28:
        /*00ac*/ 	.word	index@(_Z9SumKernelPfiS_)
        /*00b0*/ 	.word	0x00000014


	//----- nvinfo : EIATTR_FRAME_SIZE
	.align		4
.L_29:
        /*00b4*/ 	.byte	0x04, 0x11
        /*00b6*/ 	.short	(.L_31 - .L_30)
	.align		4
.L_30:
        /*00b8*/ 	.word	index@(_Z9SumKernelPfiS_)
        /*00bc*/ 	.word	0x00000000


	//----- nvinfo : EIATTR_REGCOUNT
	.align		4
.L_31:
        /*00c0*/ 	.byte	0x04, 0x2f
        /*00c2*/ 	.short	(.L_33 - .L_32)
	.align		4
.L_32:
        /*00c4*/ 	.word	index@(_Z19MSEDerivativeKernelPKfS0_Pfi)
        /*00c8*/ 	.word	0x0000000c


	//----- nvinfo : EIATTR_FRAME_SIZE
	.align		4
.L_33:
        /*00cc*/ 	.byte	0x04, 0x11
        /*00ce*/ 	.short	(.L_35 - .L_34)
	.align		4
.L_34:
        /*00d0*/ 	.word	index@(_Z19MSEDerivativeKernelPKfS0_Pfi)
        /*00d4*/ 	.word	0x00000000


	//----- nvinfo : EIATTR_REGCOUNT
	.align		4
.L_35:
        /*00d8*/ 	.byte	0x04, 0x2f
        /*00da*/ 	.short	(.L_37 - .L_36)
	.align		4
.L_36:
        /*00dc*/ 	.word	index@(_Z21ConstantComputeKernelPKfPfid)
        /*00e0*/ 	.word	0x0000000c


	//----- nvinfo : EIATTR_FRAME_SIZE
	.align		4
.L_37:
        /*00e4*/ 	.byte	0x04, 0x11
        /*00e6*/ 	.short	(.L_39 - .L_38)
	.align		4
.L_38:
        /*00e8*/ 	.word	index@(_Z21ConstantComputeKernelPKfPfid)
        /*00ec*/ 	.word	0x00000000


	//----- nvinfo : EIATTR_MIN_STACK_SIZE
	.align		4
.L_39:
        /*00f0*/ 	.byte	0x04, 0x12
        /*00f2*/ 	.short	(.L_41 - .L_40)
	.align		4
.L_40:
        /*00f4*/ 	.word	index@(_Z21ConstantComputeKernelPKfPfid)
        /*00f8*/ 	.word	0x00000000


	//----- nvinfo : EIATTR_MIN_STACK_SIZE
	.align		4
.L_41:
        /*00fc*/ 	.byte	0x04, 0x12
        /*00fe*/ 	.short	(.L_43 - .L_42)
	.align		4
.L_42:
        /*0100*/ 	.word	index@(_Z19MSEDerivativeKernelPKfS0_Pfi)
        /*0104*/ 	.word	0x00000000


	//----- nvinfo : EIATTR_MIN_STACK_SIZE
	.align		4
.L_43:
        /*0108*/ 	.byte	0x04, 0x12
        /*010a*/ 	.short	(.L_45 - .L_44)
	.align		4
.L_44:
        /*010c*/ 	.word	index@(_Z9SumKernelPfiS_)
        /*0110*/ 	.word	0x00000000


	//----- nvinfo : EIATTR_MIN_STACK_SIZE
	.align		4
.L_45:
        /*0114*/ 	.byte	0x04, 0x12
        /*0116*/ 	.short	(.L_47 - .L_46)
	.align		4
.L_46:
        /*0118*/ 	.word	index@(_Z20CostDerivativeKernelPKfS0_Pfi)
        /*011c*/ 	.word	0x00000000


	//----- nvinfo : EIATTR_MIN_STACK_SIZE
	.align		4
.L_47:
        /*0120*/ 	.byte	0x04, 0x12
        /*0122*/ 	.short	(.L_49 - .L_48)
	.align		4
.L_48:
        /*0124*/ 	.word	index@(_Z18CrossEntropyKernelPKfS0_Pfif)
        /*0128*/ 	.word	0x00000000


	//----- nvinfo : EIATTR_MIN_STACK_SIZE
	.align		4
.L_49:
        /*012c*/ 	.byte	0x04, 0x12
        /*012e*/ 	.short	(.L_51 - .L_50)
	.align		4
.L_50:
        /*0130*/ 	.word	index@(_Z19leakyReluDerivativePfS_if)
        /*0134*/ 	.word	0x00000000


	//----- nvinfo : EIATTR_MIN_STACK_SIZE
	.align		4
.L_51:
        /*0138*/ 	.byte	0x04, 0x12
        /*013a*/ 	.short	(.L_53 - .L_52)
	.align		4
.L_52:
        /*013c*/ 	.word	index@(_Z20leakyReluFeedForwardPfS_if)
        /*0140*/ 	.word	0x00000000


	//----- nvinfo : EIATTR_MIN_STACK_SIZE
	.align		4
.L_53:
        /*0144*/ 	.byte	0x04, 0x12
        /*0146*/ 	.short	(.L_55 - .L_54)
	.align		4
.L_54:
        /*0148*/ 	.word	index@(_Z16transpose_kernelPfS_ii)
        /*014c*/ 	.word	0x00000000


	//----- nvinfo : EIATTR_MIN_STACK_SIZE
	.align		4
.L_55:
        /*0150*/ 	.byte	0x04, 0x12
        /*0152*/ 	.short	(.L_57 - .L_56)
	.align		4
.L_56:
        /*0154*/ 	.word	index@(_Z17scalarMult_kernelPffS_i)
        /*0158*/ 	.word	0x00000000


	//----- nvinfo : EIATTR_MIN_STACK_SIZE
	.align		4
.L_57:
        /*015c*/ 	.byte	0x04, 0x12
        /*015e*/ 	.short	(.L_59 - .L_58)
	.align		4
.L_58:
        /*0160*/ 	.word	index@(_Z22initializeArray_kernelPffi)
        /*0164*/ 	.word	0x00000000
.L_59:


//--------------------- .nv.compat                --------------------------
	.section	.nv.compat,"",@"SHT_CUDA_COMPAT_INFO"
	.align	4
        /*0000*/ 	.byte	0x02, 0x09, 0x00, 0x00, 0x02, 0x02, 0x01, 0x00, 0x02, 0x05, 0x05, 0x00, 0x03, 0x07, 0x01, 0x01
        /*0010*/ 	.byte	0x02, 0x03, 0x00, 0x00, 0x02, 0x06, 0x01, 0x00, 0x04, 0x0b, 0x08, 0x00, 0x01, 0x00, 0x00, 0x00
        /*0020*/ 	.byte	0x00, 0x00, 0x00, 0x00


//--------------------- .nv.info._Z21ConstantComputeKernelPKfPfid --------------------------
	.section	.nv.info._Z21ConstantComputeKernelPKfPfid,"",@"SHT_CUDA_INFO"
	.sectionflags	@""
	.align	4


	//----- nvinfo : EIATTR_CUDA_API_VERSION
	.align		4
        /*0000*/ 	.byte	0x04, 0x37
        /*0002*/ 	.short	(.L_61 - .L_60)
.L_60:
        /*0004*/ 	.word	0x00000082


	//----- nvinfo : EIATTR_KPARAM_INFO
	.align		4
.L_61:
        /*0008*/ 	.byte	0x04, 0x17
        /*000a*/ 	.short	(.L_63 - .L_62)
.L_62:
        /*000c*/ 	.word	0x00000000
        /*0010*/ 	.short	0x0003
        /*0012*/ 	.short	0x0018
        /*0014*/ 	.byte	0x00, 0xf0, 0x21, 0x00


	//----- nvinfo : EIATTR_KPARAM_INFO
	.align		4
.L_63:
        /*0018*/ 	.byte	0x04, 0x17
        /*001a*/ 	.short	(.L_65 - .L_64)
.L_64:
        /*001c*/ 	.word	0x00000000
        /*0020*/ 	.short	0x0002
        /*0022*/ 	.short	0x0010
        /*0024*/ 	.byte	0x00, 0xf0, 0x11, 0x00


	//----- nvinfo : EIATTR_KPARAM_INFO
	.align		4
.L_65:
        /*0028*/ 	.byte	0x04, 0x17
        /*002a*/ 	.short	(.L_67 - .L_66)
.L_66:
        /*002c*/ 	.word	0x00000000
        /*0030*/ 	.short	0x0001
        /*0032*/ 	.short	0x0008
        /*0034*/ 	.byte	0x00, 0xf5, 0x21, 0x00


	//----- nvinfo : EIATTR_KPARAM_INFO
	.align		4
.L_67:
        /*0038*/ 	.byte	0x04, 0x17
        /*003a*/ 	.short	(.L_69 - .L_68)
.L_68:
        /*003c*/ 	.word	0x00000000
        /*0040*/ 	.short	0x0000
        /*0042*/ 	.short	0x0000
        /*0044*/ 	.byte	0x00, 0xf5, 0x21, 0x00


	//----- nvinfo : EIATTR_SPARSE_MMA_MASK
	.align		4
.L_69:
        /*0048*/ 	.byte	0x03, 0x50
        /*004a*/ 	.short	0x0000


	//----- nvinfo : EIATTR_MAXREG_COUNT
	.align		4
        /*004c*/ 	.byte	0x03, 0x1b
        /*004e*/ 	.short	0x00ff


	//----- nvinfo : EIATTR_MERCURY_ISA_VERSION
	.align		4
        /*0050*/ 	.byte	0x03, 0x5f
        /*0052*/ 	.short	0x0101


	//----- nvinfo : EIATTR_VRC_CTA_INIT_COUNT
	.align		4
        /*0054*/ 	.byte	0x02, 0x4a
	.zero		1
	.zero		1


	//----- nvinfo : EIATTR_EXIT_INSTR_OFFSETS
	.align		4
        /*0058*/ 	.byte	0x04, 0x1c
        /*005a*/ 	.short	(.L_71 - .L_70)


	//   ....[0]....
.L_70:
        /*005c*/ 	.word	0x00000070


	//   ....[1]....
        /*0060*/ 	.word	0x00000150


	//----- nvinfo : EIATTR_CBANK_PARAM_SIZE
	.align		4
.L_71:
        /*0064*/ 	.byte	0x03, 0x19
        /*0066*/ 	.short	0x0020


	//----- nvinfo : EIATTR_PARAM_CBANK
	.align		4
        /*0068*/ 	.byte	0x04, 0x0a
        /*006a*/ 	.short	(.L_73 - .L_72)
	.align		4
.L_72:
        /*006c*/ 	.word	index@(.nv.constant0._Z21ConstantComputeKernelPKfPfid)
        /*0070*/ 	.short	0x0380
        /*0072*/ 	.short	0x0020


	//----- nvinfo : EIATTR_SW_WAR
	.align		4
.L_73:
        /*0074*/ 	.byte	0x04, 0x36
        /*0076*/ 	.short	(.L_75 - .L_74)
.L_74:
        /*0078*/ 	.word	0x00000008
.L_75:


//--------------------- .nv.info._Z19MSEDerivativeKernelPKfS0_Pfi --------------------------
	.section	.nv.info._Z19MSEDerivativeKernelPKfS0_Pfi,"",@"SHT_CUDA_INFO"
	.sectionflags	@""
	.align	4


	//----- nvinfo : EIATTR_CUDA_API_VERSION
	.align		4
        /*0000*/ 	.byte	0x04, 0x37
        /*0002*/ 	.short	(.L_77 - .L_76)
.L_76:
        /*0004*/ 	.word	0x00000082


	//----- nvinfo : EIATTR_KPARAM_INFO
	.align		4
.L_77:
        /*0008*/ 	.byte	0x04, 0x17
        /*000a*/ 	.short	(.L_79 - .L_78)
.L_78:
        /*000c*/ 	.word	0x00000000
        /*0010*/ 	.short	0x0003
        /*0012*/ 	.short	0x0018
        /*0014*/ 	.byte	0x00, 0xf0, 0x11, 0x00


	//----- nvinfo : EIATTR_KPARAM_INFO
	.align		4
.L_79:
        /*0018*/ 	.byte	0x04, 0x17
        /*001a*/ 	.short	(.L_81 - .L_80)
.L_80:
        /*001c*/ 	.word	0x00000000
        /*0020*/ 	.short	0x0002
        /*0022*/ 	.short	0x0010
        /*0024*/ 	.byte	0x00, 0xf5, 0x21, 0x00


	//----- nvinfo : EIATTR_KPARAM_INFO
	.align		4
.L_81:
        /*0028*/ 	.byte	0x04, 0x17
        /*002a*/ 	.short	(.L_83 - .L_82)
.L_82:
        /*002c*/ 	.word	0x00000000
        /*0030*/ 	.short	0x0001
        /*0032*/ 	.short	0x0008
        /*0034*/ 	.byte	0x00, 0xf5, 0x21, 0x00


	//----- nvinfo : EIATTR_KPARAM_INFO
	.align		4
.L_83:
        /*0038*/ 	.byte	0x04, 0x17
        /*003a*/ 	.short	(.L_85 - .L_84)
.L_84:
        /*003c*/ 	.word	0x00000000
        /*0040*/ 	.short	0x0000
        /*0042*/ 	.short	0x0000
        /*0044*/ 	.byte	0x00, 0xf5, 0x21, 0x00


	//----- nvinfo : EIATTR_SPARSE_MMA_MASK
	.align		4
.L_85:
        /*0048*/ 	.byte	0x03, 0x50
        /*004a*/ 	.short	0x0000


	//----- nvinfo : EIATTR_MAXREG_COUNT
	.align		4
        /*004c*/ 	.byte	0x03, 0x1b
        /*004e*/ 	.short	0x00ff


	//----- nvinfo : EIATTR_MERCURY_ISA_VERSION
	.align		4
        /*0050*/ 	.byte	0x03, 0x5f
        /*0052*/ 	.short	0x0101


	//----- nvinfo : EIATTR_VRC_CTA_INIT_COUNT
	.align		4
        /*0054*/ 	.byte	0x02, 0x4a
	.zero		1
	.zero		1


	//----- nvinfo : EIATTR_EXIT_INSTR_OFFSETS
	.align		4
        /*0058*/ 	.byte	0x04, 0x1c
        /*005a*/ 	.short	(.L_87 - .L_86)


	//   ....[0]....
.L_86:
        /*005c*/ 	.word	0x00000070


	//   ....[1]....
        /*0060*/ 	.word	0x00000130


	//----- nvinfo : EIATTR_CBANK_PARAM_SIZE
	.align		4
.L_87:
        /*0064*/ 	.byte	0x03, 0x19
        /*0066*/ 	.short	0x001c


	//----- nvinfo : EIATTR_PARAM_CBANK
	.align		4
        /*0068*/ 	.byte	0x04, 0x0a
        /*006a*/ 	.short	(.L_89 - .L_88)
	.align		4
.L_88:
        /*006c*/ 	.word	index@(.nv.constant0._Z19MSEDerivativeKernelPKfS0_Pfi)
        /*0070*/ 	.short	0x0380
        /*0072*/ 	.short	0x001c


	//----- nvinfo : EIATTR_SW_WAR
	.align		4
.L_89:
        /*0074*/ 	.byte	0x04, 0x36
        /*0076*/ 	.short	(.L_91 - .L_90)
.L_90:
        /*0078*/ 	.word	0x00000008
.L_91:


//--------------------- .nv.info._Z9SumKernelPfiS_ --------------------------
	.section	.nv.info._Z9SumKernelPfiS_,"",@"SHT_CUDA_INFO"
	.sectionflags	@""
	.align	4


	//----- nvinfo : EIATTR_CUDA_API_VERSION
	.align		4
        /*0000*/ 	.byte	0x04, 0x37
        /*0002*/ 	.short	(.L_93 - .L_92)
.L_92:
        /*0004*/ 	.word	0x00000082


	//----- nvinfo : EIATTR_KPARAM_INFO
	.align		4
.L_93:
        /*0008*/ 	.byte	0x04, 0x17
        /*000a*/ 	.short	(.L_95 - .L_94)
.L_94:
        /*000c*/ 	.word	0x00000000
        /*0010*/ 	.short	0x0002
        /*0012*/ 	.short	0x0010
        /*0014*/ 	.byte	0x00, 0xf5, 0x21, 0x00


	//----- nvinfo : EIATTR_KPARAM_INFO
	.align		4
.L_95:
        /*0018*/ 	.byte	0x04, 0x17
        /*001a*/ 	.short	(.L_97 - .L_96)
.L_96:
        /*001c*/ 	.word	0x00000000
        /*0020*/ 	.short	0x0001
        /*0022*/ 	.short	0x0008
        /*0024*/ 	.byte	0x00, 0xf0, 0x11, 0x00


	//----- nvinfo : EIATTR_KPARAM_INFO
	.align		4
.L_97:
        /*0028*/ 	.byte	0x04, 0x17
        /*002a*/ 	.short	(.L_99 - .L_98)
.L_98:
        /*002c*/ 	.word	0x00000000
        /*0030*/ 	.short	0x0000
        /*0032*/ 	.short	0x0000
        /*0034*/ 	.byte	0x00, 0xf5, 0x21, 0x00


	//----- nvinfo : EIATTR_SPARSE_MMA_MASK
	.align		4
.L_99:
        /*0038*/ 	.byte	0x03, 0x50
        /*003a*/ 	.short	0x0000


	//----- nvinfo : EIATTR_MAXREG_COUNT
	.align		4
        /*003c*/ 	.byte	0x03, 0x1b
        /*003e*/ 	.short	0x00ff


	//----- nvinfo : EIATTR_MERCURY_ISA_VERSION
	.align		4
        /*0040*/ 	.byte	0x03, 0x5f
        /*0042*/ 	.short	0x0101


	//----- nvinfo : EIATTR_VRC_CTA_INIT_COUNT
	.align		4
        /*0044*/ 	.byte	0x02, 0x4a
	.zero		1
	.zero		1


	//----- nvinfo : EIATTR_EXIT_INSTR_OFFSETS
	.align		4
        /*0048*/ 	.byte	0x04, 0x1c
        /*004a*/ 	.short	(.L_101 - .L_100)


	//   ....[0]....
.L_100:
        /*004c*/ 	.word	0x00000030


	//   ....[1]....
        /*0050*/ 	.word	0x000004a0


	//   ....[2]....
        /*0054*/ 	.word	0x000006a0


	//   ....[3]....
        /*0058*/ 	.word	0x000007e0


	//   ....[4]....
        /*005c*/ 	.word	0x000008a0


	//----- nvinfo : EIATTR_CBANK_PARAM_SIZE
	.align		4
.L_101:
        /*0060*/ 	.byte	0x03, 0x19
        /*0062*/ 	.short	0x0018


	//----- nvinfo : EIATTR_PARAM_CBANK
	.align		4
        /*0064*/ 	.byte	0x04, 0x0a
        /*0066*/ 	.short	(.L_103 - .L_102)
	.align		4
.L_102:
        /*0068*/ 	.word	index@(.nv.constant0._Z9SumKernelPfiS_)
        /*006c*/ 	.short	0x0380
        /*006e*/ 	.short	0x0018


	//----- nvinfo : EIATTR_SW_WAR
	.align		4
.L_103:
        /*0070*/ 	.byte	0x04, 0x36
        /*0072*/ 	.short	(.L_105 - .L_104)
.L_104:
        /*0074*/ 	.word	0x00000008
.L_105:


//--------------------- .nv.info._Z20CostDerivativeKernelPKfS0_Pfi --------------------------
	.section	.nv.info._Z20CostDerivativeKernelPKfS0_Pfi,"",@"SHT_CUDA_INFO"
	.sectionflags	@""
	.align	4


	//----- nvinfo : EIATTR_CUDA_API_VERSION
	.align		4
        /*0000*/ 	.byte	0x04, 0x37
        /*0002*/ 	.short	(.L_107 - .L_106)
.L_106:
        /*0004*/ 	.word	0x00000082


	//----- nvinfo : EIATTR_KPARAM_INFO
	.align		4
.L_107:
        /*0008*/ 	.byte	0x04, 0x17
        /*000a*/ 	.short	(.L_109 - .L_108)
.L_108:
        /*000c*/ 	.word	0x00000000
        /*0010*/ 	.short	0x0003
        /*0012*/ 	.short	0x0018
        /*0014*/ 	.byte	0x00, 0xf0, 0x11, 0x00


	//----- nvinfo : EIATTR_KPARAM_INFO
	.align		4
.L_109:
        /*0018*/ 	.byte	0x04, 0x17
        /*001a*/ 	.short	(.L_111 - .L_110)
.L_110:
        /*001c*/ 	.word	0x00000000
        /*0020*/ 	.short	0x0002
        /*0022*/ 	.short	0x0010
        /*0024*/ 	.byte	0x00, 0xf5, 0x21, 0x00


	//----- nvinfo : EIATTR_KPARAM_INFO
	.align		4
.L_111:
        /*0028*/ 	.byte	0x04, 0x17
        /*002a*/ 	.short	(.L_113 - .L_112)
.L_112:
        /*002c*/ 	.word	0x00000000
        /*0030*/ 	.short	0x0001
        /*0032*/ 	.short	0x0008
        /*0034*/ 	.byte	0x00, 0xf5, 0x21, 0x00


	//----- nvinfo : EIATTR_KPARAM_INFO
	.align		4
.L_113:
        /*0038*/ 	.byte	0x04, 0x17
        /*003a*/ 	.short	(.L_115 - .L_114)
.L_114:
        /*003c*/ 	.word	0x00000000
        /*0040*/ 	.short	0x0000
        /*0042*/ 	.short	0x0000
        /*0044*/ 	.byte	0x00, 0xf5, 0x21, 0x00


	//----- nvinfo : EIATTR_SPARSE_MMA_MASK
	.align		4
.L_115:
        /*0048*/ 	.byte	0x03, 0x50
        /*004a*/ 	.short	0x0000


	//----- nvinfo : EIATTR_MAXREG_COUNT
	.align		4
        /*004c*/ 	.byte	0x03, 0x1b
        /*004e*/ 	.short	0x00ff


	//----- nvinfo : EIATTR_MERCURY_ISA_VERSION
	.align		4
        /*0050*/ 	.byte	0x03, 0x5f
        /*0052*/ 	.short	0x0101


	//----- nvinfo : EIATTR_VRC_CTA_INIT_COUNT
	.align		4
        /*0054*/ 	.byte	0x02, 0x4a
	.zero		1
	.zero		1


	//----- nvinfo : EIATTR_EXIT_INSTR_OFFSETS
	.align		4
        /*0058*/ 	.byte	0x04, 0x1c
        /*005a*/ 	.short	(.L_117 - .L_116)


	//   ....[0]....
.L_116:
        /*005c*/ 	.word	0x00000070


	//   ....[1]....
        /*0060*/ 	.word	0x00000150


	//   ....[2]....
        /*0064*/ 	.word	0x000001c0


	//----- nvinfo : EIATTR_CRS_STACK_SIZE
	.align		4
.L_117:
        /*0068*/ 	.byte	0x04, 0x1e
        /*006a*/ 	.short	(.L_119 - .L_118)
.L_118:
        /*006c*/ 	.word	0x00000000


	//----- nvinfo : EIATTR_CBANK_PARAM_SIZE
	.align		4
.L_119:
        /*0070*/ 	.byte	0x03, 0x19
        /*0072*/ 	.short	0x001c


	//----- nvinfo : EIATTR_PARAM_CBANK
	.align		4
        /*0074*/ 	.byte	0x04, 0x0a
        /*0076*/ 	.short	(.L_121 - .L_120)
	.align		4
.L_120:
        /*0078*/ 	.word	index@(.nv.constant0._Z20CostDerivativeKernelPKfS0_Pfi)
        /*007c*/ 	.short	0x0380
        /*007e*/ 	.short	0x001c


	//----- nvinfo : EIATTR_SW_WAR
	.align		4
.L_121:
        /*0080*/ 	.byte	0x04, 0x36
        /*0082*/ 	.short	(.L_123 - .L_122)
.L_122:
        /*0084*/ 	.word	0x00000008
.L_123:


//--------------------- .nv.info._Z18CrossEntropyKernelPKfS0_Pfif --------------------------
	.section	.nv.info._Z18CrossEntropyKernelPKfS0_Pfif,"",@"SHT_CUDA_INFO"
	.sectionflags	@""
	.align	4


	//----- nvinfo : EIATTR_CUDA_API_VERSION
	.align		4
        /*0000*/ 	.byte	0x04, 0x37
        /*0002*/ 	.short	(.L_125 - .L_124)
.L_124:
        /*0004*/ 	.word	0x00000082


	//----- nvinfo : EIATTR_KPARAM_INFO
	.align		4
.L_125:
        /*0008*/ 	.byte	0x04, 0x17
        /*000a*/ 	.short	(.L_127 - .L_126)
.L_126:
        /*000c*/ 	.word	0x00000000
        /*0010*/ 	.short	0x0004
        /*0012*/ 	.short	0x001c
        /*0014*/ 	.byte	0x00, 0xf0, 0x11, 0x00


	//----- nvinfo : EIATTR_KPARAM_INFO
	.align		4
.L_127:
        /*0018*/ 	.byte	0x04, 0x17
        /*001a*/ 	.short	(.L_129 - .L_128)
.L_128:
        /*001c*/ 	.word	0x00000000
        /*0020*/ 	.short	0x0003
        /*0022*/ 	.short	0x0018
        /*0024*/ 	.byte	0x00, 0xf0, 0x11, 0x00


	//----- nvinfo : EIATTR_KPARAM_INFO
	.align		4
.L_129:
        /*0028*/ 	.byte	0x04, 0x17
        /*002a*/ 	.short	(.L_131 - .L_130)
.L_130:
        /*002c*/ 	.word	0x00000000
        /*0030*/ 	.short	0x0002
        /*0032*/ 	.short	0x0010
        /*0034*/ 	.byte	0x00, 0xf5, 0x21, 0x00


	//----- nvinfo : EIATTR_KPARAM_INFO
	.align		4
.L_131:
        /*0038*/ 	.byte	0x04, 0x17
        /*003a*/ 	.short	(.L_133 - .L_132)
.L_132:
        /*003c*/ 	.word	0x00000000
        /*0040*/ 	.short	0x0001
        /*0042*/ 	.short	0x0008
        /*0044*/ 	.byte	0x00, 0xf5, 0x21, 0x00


	//----- nvinfo : EIATTR_KPARAM_INFO
	.align		4
.L_133:
        /*0048*/ 	.byte	0x04, 0x17
        /*004a*/ 	.short	(.L_135 - .L_134)
.L_134:
        /*004c*/ 	.word	0x00000000
        /*0050*/ 	.short	0x0000
        /*0052*/ 	.short	0x0000
        /*0054*/ 	.byte	0x00, 0xf5, 0x21, 0x00


	//----- nvinfo : EIATTR_SPARSE_MMA_MASK
	.align		4
.L_135:
        /*0058*/ 	.byte	0x03, 0x50
        /*005a*/ 	.short	0x0000


	//----- nvinfo : EIATTR_MAXREG_COUNT
	.align		4
        /*005c*/ 	.byte	0x03, 0x1b
        /*005e*/ 	.short	0x00ff


	//----- nvinfo : EIATTR_MERCURY_ISA_VERSION
	.align		4
        /*0060*/ 	.byte	0x03, 0x5f
        /*0062*/ 	.short	0x0101


	//----- nvinfo : EIATTR_VRC_CTA_INIT_COUNT
	.align		4
        /*0064*/ 	.byte	0x02, 0x4a
	.zero		1
	.zero		1


	//----- nvinfo : EIATTR_EXIT_INSTR_OFFSETS
	.align		4
        /*0068*/ 	.byte	0x04, 0x1c
        /*006a*/ 	.short	(.L_137 - .L_136)


	//   ....[0]....
.L_136:
        /*006c*/ 	.word	0x00000070


	//   ....[1]....
        /*0070*/ 	.word	0x000004b0


	//----- nvinfo : EIATTR_CBANK_PARAM_SIZE
	.align		4
.L_137:
        /*0074*/ 	.byte	0x03, 0x19
        /*0076*/ 	.short	0x0020


	//----- nvinfo : EIATTR_PARAM_CBANK
	.align		4
        /*0078*/ 	.byte	0x04, 0x0a
        /*007a*/ 	.short	(.L_139 - .L_138)
	.align		4
.L_138:
        /*007c*/ 	.word	index@(.nv.constant0._Z18CrossEntropyKernelPKfS0_Pfif)
        /*0080*/ 	.short	0x0380
        /*0082*/ 	.short	0x0020


	//----- nvinfo : EIATTR_SW_WAR
	.align		4
.L_139:
        /*0084*/ 	.byte	0x04, 0x36
        /*0086*/ 	.short	(.L_141 - .L_140)
.L_140:
        /*0088*/ 	.word	0x00000008
.L_141:


//--------------------- .nv.info._Z19leakyReluDerivativePfS_if --------------------------
	.section	.nv.info._Z19leakyReluDerivativePfS_if,"",@"SHT_CUDA_INFO"
	.sectionflags	@""
	.align	4


	//----- nvinfo : EIATTR_CUDA_API_VERSION
	.align		4
        /*0000*/ 	.byte	0x04, 0x37
        /*0002*/ 	.short	(.L_143 - .L_142)
.L_142:
        /*0004*/ 	.word	0x00000082


	//----- nvinfo : EIATTR_KPARAM_INFO
	.align		4
.L_143:
        /*0008*/ 	.byte	0x04, 0x17
        /*000a*/ 	.short	(.L_145 - .L_144)
.L_144:
        /*000c*/ 	.word	0x00000000
        /*0010*/ 	.short	0x0003
        /*0012*/ 	.short	0x0014
        /*0014*/ 	.byte	0x00, 0xf0, 0x11, 0x00


	//----- nvinfo : EIATTR_KPARAM_INFO
	.align		4
.L_145:
        /*0018*/ 	.byte	0x04, 0x17
        /*001a*/ 	.short	(.L_147 - .L_146)
.L_146:
        /*001c*/ 	.word	0x00000000
        /*0020*/ 	.short	0x0002
        /*0022*/ 	.short	0x0010
        /*0024*/ 	.byte	0x00, 0xf0, 0x11, 0x00


	//----- nvinfo : EIATTR_KPARAM_INFO
	.align		4
.L_147:
        /*0028*/ 	.byte	0x04, 0x17
        /*002a*/ 	.short	(.L_149 - .L_148)
.L_148:
        /*002c*/ 	.word	0x00000000
        /*0030*/ 	.short	0x0001
        /*0032*/ 	.short	0x0008
        /*0034*/ 	.byte	0x00, 0xf5, 0x21, 0x00


	//----- nvinfo : EIATTR_KPARAM_INFO
	.align		4
.L_149:
        /*0038*/ 	.byte	0x04, 0x17
        /*003a*/ 	.short	(.L_151 - .L_150)
.L_150:
        /*003c*/ 	.word	0x00000000
        /*0040*/ 	.short	0x0000
        /*0042*/ 	.short	0x0000
        /*0044*/ 	.byte	0x00, 0xf5, 0x21, 0x00


	//----- nvinfo : EIATTR_SPARSE_MMA_MASK
	.align		4
.L_151:
        /*0048*/ 	.byte	0x03, 0x50
        /*004a*/ 	.short	0x0000


	//----- nvinfo : EIATTR_MAXREG_COUNT
	.align		4
        /*004c*/ 	.byte	0x03, 0x1b
        /*004e*/ 	.short	0x00ff


	//----- nvinfo : EIATTR_MERCURY_ISA_VERSION
	.align		4
        /*0050*/ 	.byte	0x03, 0x5f
        /*0052*/ 	.short	0x0101


	//----- nvinfo : EIATTR_VRC_CTA_INIT_COUNT
	.align		4
        /*0054*/ 	.byte	0x02, 0x4a
	.zero		1
	.zero		1


	//----- nvinfo : EIATTR_EXIT_INSTR_OFFSETS
	.align		4
        /*0058*/ 	.byte	0x04, 0x1c
        /*005a*/ 	.short	(.L_153 - .L_152)


	//   ....[0]....
.L_152:
        /*005c*/ 	.word	0x00000070


	//   ....[1]....
        /*0060*/ 	.word	0x00000120


	//----- nvinfo : EIATTR_CBANK_PARAM_SIZE
	.align		4
.L_153:
        /*0064*/ 	.byte	0x03, 0x19
        /*0066*/ 	.short	0x0018


	//----- nvinfo : EIATTR_PARAM_CBANK
	.align		4
        /*0068*/ 	.byte	0x04, 0x0a
        /*006a*/ 	.short	(.L_155 - .L_154)
	.align		4
.L_154:
        /*006c*/ 	.word	index@(.nv.constant0._Z19leakyReluDerivativePfS_if)
        /*0070*/ 	.short	0x0380
        /*0072*/ 	.short	0x0018


	//----- nvinfo : EIATTR_SW_WAR
	.align		4
.L_155:
        /*0074*/ 	.byte	0x04, 0x36
        /*0076*/ 	.short	(.L_157 - .L_156)
.L_156:
        /*0078*/ 	.word	0x00000008
.L_157:


//--------------------- .nv.info._Z20leakyReluFeedForwardPfS_if --------------------------
	.section	.nv.info._Z20leakyReluFeedForwardPfS_if,"",@"SHT_CUDA_INFO"
	.sectionflags	@""
	.align	4


	//----- nvinfo : EIATTR_CUDA_API_VERSION
	.align		4
        /*0000*/ 	.byte	0x04, 0x37
        /*0002*/ 	.short	(.L_159 - .L_158)
.L_158:
        /*0004*/ 	.word	0x00000082


	//----- nvinfo : EIATTR_KPARAM_INFO
	.align		4
.L_159:
        /*0008*/ 	.byte	0x04, 0x17
        /*000a*/ 	.short	(.L_161 - .L_160)
.L_160:
        /*000c*/ 	.word	0x00000000
        /*0010*/ 	.short	0x0003
        /*0012*/ 	.short	0x0014
        /*0014*/ 	.byte	0x00, 0xf0, 0x11, 0x00


	//----- nvinfo : EIATTR_KPARAM_INFO
	.align		4
.L_161:
        /*0018*/ 	.byte	0x04, 0x17
        /*001a*/ 	.short	(.L_163 - .L_162)
.L_162:
        /*001c*/ 	.word	0x00000000
        /*0020*/ 	.short	0x0002
        /*0022*/ 	.short	0x0010
        /*0024*/ 	.byte	0x00, 0xf0, 0x11, 0x00


	//----- nvinfo : EIATTR_KPARAM_INFO
	.align		4
.L_163:
        /*0028*/ 	.byte	0x04, 0x17
        /*002a*/ 	.short	(.L_165 - .L_164)
.L_164:
        /*002c*/ 	.word	0x00000000
        /*0030*/ 	.short	0x0001
        /*0032*/ 	.short	0x0008
        /*0034*/ 	.byte	0x00, 0xf5, 0x21, 0x00


	//----- nvinfo : EIATTR_KPARAM_INFO
	.align		4
.L_165:
        /*0038*/ 	.byte	0x04, 0x17
        /*003a*/ 	.short	(.L_167 - .L_166)
.L_166:
        /*003c*/ 	.word	0x00000000
        /*0040*/ 	.short	0x0000
        /*0042*/ 	.short	0x0000
        /*0044*/ 	.byte	0x00, 0xf5, 0x21, 0x00


	//----- nvinfo : EIATTR_SPARSE_MMA_MASK
	.align		4
.L_167:
        /*0048*/ 	.byte	0x03, 0x50
        /*004a*/ 	.short	0x0000


	//----- nvinfo : EIATTR_MAXREG_COUNT
	.align		4
        /*004c*/ 	.byte	0x03, 0x1b
        /*004e*/ 	.short	0x00ff


	//----- nvinfo : EIATTR_MERCURY_ISA_VERSION
	.align		4
        /*0050*/ 	.byte	0x03, 0x5f
        /*0052*/ 	.short	0x0101


	//----- nvinfo : EIATTR_VRC_CTA_INIT_COUNT
	.align		4
        /*0054*/ 	.byte	0x02, 0x4a
	.zero		1
	.zero		1


	//----- nvinfo : EIATTR_EXIT_INSTR_OFFSETS
	.align		4
        /*0058*/ 	.byte	0x04, 0x1c
        /*005a*/ 	.short	(.L_169 - .L_168)


	//   ....[0]....
.L_168:
        /*005c*/ 	.word	0x00000070


	//   ....[1]....
        /*0060*/ 	.word	0x00000120


	//----- nvinfo : EIATTR_CBANK_PARAM_SIZE
	.align		4
.L_169:
        /*0064*/ 	.byte	0x03, 0x19
        /*0066*/ 	.short	0x0018


	//----- nvinfo : EIATTR_PARAM_CBANK
	.align		4
        /*0068*/ 	.byte	0x04, 0x0a
        /*006a*/ 	.short	(.L_171 - .L_170)
	.align		4
.L_170:
        /*006c*/ 	.word	index@(.nv.constant0._Z20leakyReluFeedForwardPfS_if)
        /*0070*/ 	.short	0x0380
        /*0072*/ 	.short	0x0018


	//----- nvinfo : EIATTR_SW_WAR
	.align		4
.L_171:
        /*0074*/ 	.byte	0x04, 0x36
        /*0076*/ 	.short	(.L_173 - .L_172)
.L_172:
        /*0078*/ 	.word	0x00000008
.L_173:


//--------------------- .nv.info._Z16transpose_kernelPfS_ii --------------------------
	.section	.nv.info._Z16transpose_kernelPfS_ii,"",@"SHT_CUDA_INFO"
	.sectionflags	@""
	.align	4


	//----- nvinfo : EIATTR_CUDA_API_VERSION
	.align		4
        /*0000*/ 	.byte	0x04, 0x37
        /*0002*/ 	.short	(.L_175 - .L_174)
.L_174:
        /*0004*/ 	.word	0x00000082


	//----- nvinfo : EIATTR_KPARAM_INFO
	.align		4
.L_175:
        /*0008*/ 	.byte	0x04, 0x17
        /*000a*/ 	.short	(.L_177 - .L_176)
.L_176:
        /*000c*/ 	.word	0x00000000
        /*0010*/ 	.short	0x0003
        /*0012*/ 	.short	0x0014
        /*0014*/ 	.byte	0x00, 0xf0, 0x11, 0x00


	//----- nvinfo : EIATTR_KPARAM_INFO
	.align		4
.L_177:
        /*0018*/ 	.byte	0x04, 0x17
        /*001a*/ 	.short	(.L_179 - .L_178)
.L_178:
        /*001c*/ 	.word	0x00000000
        /*0020*/ 	.short	0x0002
        /*0022*/ 	.short	0x0010
        /*0024*/ 	.byte	0x00, 0xf0, 0x11, 0x00


	//----- nvinfo : EIATTR_KPARAM_INFO
	.align		4
.L_179:
        /*0028*/ 	.byte	0x04, 0x17
        /*002a*/ 	.short	(.L_181 - .L_180)
.L_180:
        /*002c*/ 	.word	0x00000000
        /*0030*/ 	.short	0x0001
        /*0032*/ 	.short	0x0008
        /*0034*/ 	.byte	0x00, 0xf5, 0x21, 0x00


	//----- nvinfo : EIATTR_KPARAM_INFO
	.align		4
.L_181:
        /*0038*/ 	.byte	0x04, 0x17
        /*003a*/ 	.short	(.L_183 - .L_182)
.L_182:
        /*003c*/ 	.word	0x00000000
        /*0040*/ 	.short	0x0000
        /*0042*/ 	.short	0x0000
        /*0044*/ 	.byte	0x00, 0xf5, 0x21, 0x00


	//----- nvinfo : EIATTR_SPARSE_MMA_MASK
	.align		4
.L_183:
        /*0048*/ 	.byte	0x03, 0x50
        /*004a*/ 	.short	0x0000


	//----- nvinfo : EIATTR_MAXREG_COUNT
	.align		4
        /*004c*/ 	.byte	0x03, 0x1b
        /*004e*/ 	.short	0x00ff


	//----- nvinfo : EIATTR_MERCURY_ISA_VERSION
	.align		4
        /*0050*/ 	.byte	0x03, 0x5f
        /*0052*/ 	.short	0x0101


	//----- nvinfo : EIATTR_VRC_CTA_INIT_COUNT
	.align		4
        /*0054*/ 	.byte	0x02, 0x4a
	.zero		1
	.zero		1


	//----- nvinfo : EIATTR_EXIT_INSTR_OFFSETS
	.align		4
        /*0058*/ 	.byte	0x04, 0x1c
        /*005a*/ 	.short	(.L_185 - .L_184)


	//   ....[0]....
.L_184:
        /*005c*/ 	.word	0x000000c0


	//   ....[1]....
        /*0060*/ 	.word	0x00000160


	//----- nvinfo : EIATTR_CBANK_PARAM_SIZE
	.align		4
.L_185:
        /*0064*/ 	.byte	0x03, 0x19
        /*0066*/ 	.short	0x0018


	//----- nvinfo : EIATTR_PARAM_CBANK
	.align		4
        /*0068*/ 	.byte	0x04, 0x0a
        /*006a*/ 	.short	(.L_187 - .L_186)
	.align		4
.L_186:
        /*006c*/ 	.word	index@(.nv.constant0._Z16transpose_kernelPfS_ii)
        /*0070*/ 	.short	0x0380
        /*0072*/ 	.short	0x0018


	//----- nvinfo : EIATTR_SW_WAR
	.align		4
.L_187:
        /*0074*/ 	.byte	0x04, 0x36
        /*0076*/ 	.short	(.L_189 - .L_188)
.L_188:
        /*0078*/ 	.word	0x00000008
.L_189:


//--------------------- .nv.info._Z17scalarMult_kernelPffS_i --------------------------
	.section	.nv.info._Z17scalarMult_kernelPffS_i,"",@"SHT_CUDA_INFO"
	.sectionflags	@""
	.align	4


	//----- nvinfo : EIATTR_CUDA_API_VERSION
	.align		4
        /*0000*/ 	.byte	0x04, 0x37
        /*0002*/ 	.short	(.L_191 - .L_190)
.L_190:
        /*0004*/ 	.word	0x00000082


	//----- nvinfo : EIATTR_KPARAM_INFO
	.align		4
.L_191:
        /*0008*/ 	.byte	0x04, 0x17
        /*000a*/ 	.short	(.L_193 - .L_192)
.L_192:
        /*000c*/ 	.word	0x00000000
        /*0010*/ 	.short	0x0003
        /*0012*/ 	.short	0x0018
        /*0014*/ 	.byte	0x00, 0xf0, 0x11, 0x00


	//----- nvinfo : EIATTR_KPARAM_INFO
	.align		4
.L_193:
        /*0018*/ 	.byte	0x04, 0x17
        /*001a*/ 	.short	(.L_195 - .L_194)
.L_194:
        /*001c*/ 	.word	0x00000000
        /*0020*/ 	.short	0x0002
        /*0022*/ 	.short	0x0010
        /*0024*/ 	.byte	0x00, 0xf5, 0x21, 0x00


	//----- nvinfo : EIATTR_KPARAM_INFO
	.align		4
.L_195:
        /*0028*/ 	.byte	0x04, 0x17
        /*002a*/ 	.short	(.L_197 - .L_196)
.L_196:
        /*002c*/ 	.word	0x00000000
        /*0030*/ 	.short	0x0001
        /*0032*/ 	.short	0x0008
        /*0034*/ 	.byte	0x00, 0xf0, 0x11, 0x00


	//----- nvinfo : EIATTR_KPARAM_INFO
	.align		4
.L_197:
        /*0038*/ 	.byte	0x04, 0x17
        /*003a*/ 	.short	(.L_199 - .L_198)
.L_198:
        /*003c*/ 	.word	0x00000000
        /*0040*/ 	.short	0x0000
        /*0042*/ 	.short	0x0000
        /*0044*/ 	.byte	0x00, 0xf5, 0x21, 0x00


	//----- nvinfo : EIATTR_SPARSE_MMA_MASK
	.align		4
.L_199:
        /*0048*/ 	.byte	0x03, 0x50
        /*004a*/ 	.short	0x0000


	//----- nvinfo : EIATTR_MAXREG_COUNT
	.align		4
        /*004c*/ 	.byte	0x03, 0x1b
        /*004e*/ 	.short	0x00ff


	//----- nvinfo : EIATTR_MERCURY_ISA_VERSION
	.align		4
        /*0050*/ 	.byte	0x03, 0x5f
        /*0052*/ 	.short	0x0101


	//----- nvinfo : EIATTR_VRC_CTA_INIT_COUNT
	.align		4
        /*0054*/ 	.byte	0x02, 0x4a
	.zero		1
	.zero		1


	//----- nvinfo : EIATTR_EXIT_INSTR_OFFSETS
	.align		4
        /*0058*/ 	.byte	0x04, 0x1c
        /*005a*/ 	.short	(.L_201 - .L_200)


	//   ....[0]....
.L_200:
        /*005c*/ 	.word	0x00000070


	//   ....[1]....
        /*0060*/ 	.word	0x00000110


	//----- nvinfo : EIATTR_CBANK_PARAM_SIZE
	.align		4
.L_201:
        /*0064*/ 	.byte	0x03, 0x19
        /*0066*/ 	.short	0x001c


	//----- nvinfo : EIATTR_PARAM_CBANK
	.align		4
        /*0068*/ 	.byte	0x04, 0x0a
        /*006a*/ 	.short	(.L_203 - .L_202)
	.align		4
.L_202:
        /*006c*/ 	.word	index@(.nv.constant0._Z17scalarMult_kernelPffS_i)
        /*0070*/ 	.short	0x0380
        /*0072*/ 	.short	0x001c


	//----- nvinfo : EIATTR_SW_WAR
	.align		4
.L_203:
        /*0074*/ 	.byte	0x04, 0x36
        /*0076*/ 	.short	(.L_205 - .L_204)
.L_204:
        /*0078*/ 	.word	0x00000008
.L_205:


//--------------------- .nv.info._Z22initializeArray_kernelPffi --------------------------
	.section	.nv.info._Z22initializeArray_kernelPffi,"",@"SHT_CUDA_INFO"
	.sectionflags	@""
	.align	4


	//----- nvinfo : EIATTR_CUDA_API_VERSION
	.align		4
        /*0000*/ 	.byte	0x04, 0x37
        /*0002*/ 	.short	(.L_207 - .L_206)
.L_206:
        /*0004*/ 	.word	0x00000082


	//----- nvinfo : EIATTR_KPARAM_INFO
	.align		4
.L_207:
        /*0008*/ 	.byte	0x04, 0x17
        /*000a*/ 	.short	(.L_209 - .L_208)
.L_208:
        /*000c*/ 	.word	0x00000000
        /*0010*/ 	.short	0x0002
        /*0012*/ 	.short	0x000c
        /*0014*/ 	.byte	0x00, 0xf0, 0x11, 0x00


	//----- nvinfo : EIATTR_KPARAM_INFO
	.align		4
.L_209:
        /*0018*/ 	.byte	0x04, 0x17
        /*001a*/ 	.short	(.L_211 - .L_210)
.L_210:
        /*001c*/ 	.word	0x00000000
        /*0020*/ 	.short	0x0001
        /*0022*/ 	.short	0x0008
        /*0024*/ 	.byte	0x00, 0xf0, 0x11, 0x00


	//----- nvinfo : EIATTR_KPARAM_INFO
	.align		4
.L_211:
        /*0028*/ 	.byte	0x04, 0x17
        /*002a*/ 	.short	(.L_213 - .L_212)
.L_212:
        /*002c*/ 	.word	0x00000000
        /*0030*/ 	.short	0x0000
        /*0032*/ 	.short	0x0000
        /*0034*/ 	.byte	0x00, 0xf5, 0x21, 0x00


	//----- nvinfo : EIATTR_SPARSE_MMA_MASK
	.align		4
.L_213:
        /*0038*/ 	.byte	0x03, 0x50
        /*003a*/ 	.short	0x0000


	//----- nvinfo : EIATTR_MAXREG_COUNT
	.align		4
        /*003c*/ 	.byte	0x03, 0x1b
        /*003e*/ 	.short	0x00ff


	//----- nvinfo : EIATTR_MERCURY_ISA_VERSION
	.align		4
        /*0040*/ 	.byte	0x03, 0x5f
        /*0042*/ 	.short	0x0101


	//----- nvinfo : EIATTR_VRC_CTA_INIT_COUNT
	.align		4
        /*0044*/ 	.byte	0x02, 0x4a
	.zero		1
	.zero		1


	//----- nvinfo : EIATTR_EXIT_INSTR_OFFSETS
	.align		4
        /*0048*/ 	.byte	0x04, 0x1c
        /*004a*/ 	.short	(.L_215 - .L_214)


	//   ....[0]....
.L_214:
        /*004c*/ 	.word	0x00000070


	//   ....[1]....
        /*0050*/ 	.word	0x000000d0


	//----- nvinfo : EIATTR_CBANK_PARAM_SIZE
	.align		4
.L_215:
        /*0054*/ 	.byte	0x03, 0x19
        /*0056*/ 	.short	0x0010


	//----- nvinfo : EIATTR_PARAM_CBANK
	.align		4
        /*0058*/ 	.byte	0x04, 0x0a
        /*005a*/ 	.short	(.L_217 - .L_216)
	.align		4
.L_216:
        /*005c*/ 	.word	index@(.nv.constant0._Z22initializeArray_kernelPffi)
        /*0060*/ 	.short	0x0380
        /*0062*/ 	.short	0x0010


	//----- nvinfo : EIATTR_SW_WAR
	.align		4
.L_217:
        /*0064*/ 	.byte	0x04, 0x36
        /*0066*/ 	.short	(.L_219 - .L_218)
.L_218:
        /*0068*/ 	.word	0x00000008
.L_219:


//--------------------- .nv.callgraph             --------------------------
	.section	.nv.callgraph,"",@"SHT_CUDA_CALLGRAPH"
	.align	4
	.sectionentsize	8
	.align		4
        /*0000*/ 	.word	0x00000000
	.align		4
        /*0004*/ 	.word	0xffffffff
	.align		4
        /*0008*/ 	.word	0x00000000
	.align		4
        /*000c*/ 	.word	0xfffffffe
	.align		4
        /*0010*/ 	.word	0x00000000
	.align		4
        /*0014*/ 	.word	0xfffffffd
	.align		4
        /*0018*/ 	.word	0x00000000
	.align		4
        /*001c*/ 	.word	0xfffffffc


//--------------------- .text._Z21ConstantComputeKernelPKfPfid --------------------------
	.section	.text._Z21ConstantComputeKernelPKfPfid,"ax",@progbits
	.align	128
.text._Z21ConstantComputeKernelPKfPfid:
        .type           _Z21ConstantComputeKernelPKfPfid,@function
        .size           _Z21ConstantComputeKernelPKfPfid,(.L_x_16 - _Z21ConstantComputeKernelPKfPfid)
        .other          _Z21ConstantComputeKernelPKfPfid,@"STO_CUDA_ENTRY STV_DEFAULT"
_Z21ConstantComputeKernelPKfPfid:
[----:B------:R-:W-:Y:S01]  /*0000*/  LDC R1, c[0x0][0x37c] ;  /* 0x0000df00ff017b82 */ /* 0x000fe20000000800 */
[----:B------:R-:W0:Y:S07]  /*0010*/  S2R R0, SR_TID.X ;  /* 0x0000000000007919 */ /* 0x000e2e0000002100 */
[----:B------:R-:W0:Y:S01]  /*0020*/  S2UR UR4, SR_CTAID.X ;  /* 0x00000000000479c3 */ /* 0x000e220000002500 */
[----:B------:R-:W1:Y:S07]  /*0030*/  LDCU UR5, c[0x0][0x390] ;  /* 0x00007200ff0577ac */ /* 0x000e6e0008000800 */
[----:B------:R-:W0:Y:S02]  /*0040*/  LDC R5, c[0x0][0x360] ;  /* 0x0000d800ff057b82 */ /* 0x000e240000000800 */
[----:B0-----:R-:W-:-:S05]  /*0050*/  IMAD R5, R5, UR4, R0 ;  /* 0x0000000405057c24 */ /* 0x001fca000f8e0200 */
[----:B-1----:R-:W-:-:S13]  /*0060*/  ISETP.GE.AND P0, PT, R5, UR5, PT ;  /* 0x0000000505007c0c */ /* 0x002fda000bf06270 */
[----:B------:R-:W-:Y:S05]  /*0070*/  @P0 EXIT ;  /* 0x000000000000094d */ /* 0x000fea0003800000 */
[----:B------:R-:W0:Y:S01]  /*0080*/  LDC.64 R2, c[0x0][0x380] ;  /* 0x0000e000ff027b82 */ /* 0x000e220000000a00 */
[----:B------:R-:W1:Y:S01]  /*0090*/  LDCU.64 UR4, c[0x0][0x358] ;  /* 0x00006b00ff0477ac */ /* 0x000e620008000a00 */
[----:B------:R-:W2:Y:S06]  /*00a0*/  LDCU.64 UR6, c[0x0][0x398] ;  /* 0x00007300ff0677ac */ /* 0x000eac0008000a00 */
[----:B------:R-:W3:Y:S01]  /*00b0*/  LDC.64 R6, c[0x0][0x388] ;  /* 0x0000e200ff067b82 */ /* 0x000ee20000000a00 */
[----:B0-----:R-:W-:-:S06]  /*00c0*/  IMAD.WIDE R2, R5, 0x4, R2 ;  /* 0x0000000405027825 */ /* 0x001fcc00078e0202 */
[----:B-1----:R-:W4:Y:S01]  /*00d0*/  LDG.E R2, desc[UR4][R2.64] ;  /* 0x0000000402027981 */ /* 0x002f22000c1e1900 */
[----:B---3--:R-:W-:-:S05]  /*00e0*/  IMAD.WIDE R6, R5, 0x4, R6 ;  /* 0x0000000405067825 */ /* 0x008fca00078e0206 */
[----:B------:R-:W3:Y:S01]  /*00f0*/  LDG.E R8, desc[UR4][R6.64] ;  /* 0x0000000406087981 */ /* 0x000ee2000c1e1900 */
[----:B----4-:R-:W-:Y:S08]  /*0100*/  F2F.F64.F32 R4, R2 ;  /* 0x0000000200047310 */ /* 0x010ff00000201800 */
[----:B---3--:R-:W2:Y:S02]  /*0110*/  F2F.F64.F32 R8, R8 ;  /* 0x0000000800087310 */ /* 0x008ea40000201800 */
[----:B--2---:R-:W-:-:S10]  /*0120*/  DFMA R4, -R4, UR6, R8 ;  /* 0x0000000604047c2b */ /* 0x004fd40008000108 */
[----:B------:R-:W0:Y:S02]  /*0130*/  F2F.F32.F64 R5, R4 ;  /* 0x0000000400057310 */ /* 0x000e240000301000 */
[----:B0-----:R-:W-:Y:S01]  /*0140*/  STG.E desc[UR4][R6.64], R5 ;  /* 0x0000000506007986 */ /* 0x001fe2000c101904 */
[----:B------:R-:W-:Y:S05]  /*0150*/  EXIT ;  /* 0x000000000000794d */ /* 0x000fea0003800000 */
.L_x_0:
[----:B------:R-:W-:-:S00]  /*0160*/  BRA `(.L_x_0) ;  /* 0xfffffffc00fc7947 */ /* 0x000fc0000383ffff */
[----:B------:R-:W-:-:S00]  /*0170*/  NOP ;  /* 0x0000000000007918 */ /* 0x000fc00000000000 */
        /* <DEDUP_REMOVED lines=8> */
.L_x_16:


//--------------------- .text._Z19MSEDerivativeKernelPKfS0_Pfi --------------------------
	.section	.text._Z19MSEDerivativeKernelPKfS0_Pfi,"ax",@progbits
	.align	128
.text._Z19MSEDerivativeKernelPKfS0_Pfi:
        .type           _Z19MSEDerivativeKernelPKfS0_Pfi,@function
        .size           _Z19MSEDerivativeKernelPKfS0_Pfi,(.L_x_17 - _Z19MSEDerivativeKernelPKfS0_Pfi)
        .other          _Z19MSEDerivativeKernelPKfS0_Pfi,@"STO_CUDA_ENTRY STV_DEFAULT"
_Z19MSEDerivativeKernelPKfS0_Pfi:
        /* <DEDUP_REMOVED lines=9> */
[----:B------:R-:W1:Y:S07]  /*0090*/  LDCU.64 UR4, c[0x0][0x358] ;  /* 0x00006b00ff0477ac */ /* 0x000e6e0008000a00 */
[----:B------:R-:W2:Y:S08]  /*00a0*/  LDC.64 R4, c[0x0][0x388] ;  /* 0x0000e200ff047b82 */ /* 0x000eb00000000a00 */
[----:B------:R-:W3:Y:S01]  /*00b0*/  LDC.64 R6, c[0x0][0x390] ;  /* 0x0000e400ff067b82 */ /* 0x000ee20000000a00 */
[----:B0-----:R-:W-:-:S06]  /*00c0*/  IMAD.WIDE R2, R9, 0x4, R2 ;  /* 0x0000000409027825 */ /* 0x001fcc00078e0202 */
[----:B-1----:R-:W4:Y:S01]  /*00d0*/  LDG.E R2, desc[UR4][R2.64] ;  /* 0x0000000402027981 */ /* 0x002f22000c1e1900 */
[----:B--2---:R-:W-:-:S06]  /*00e0*/  IMAD.WIDE R4, R9, 0x4, R4 ;  /* 0x0000000409047825 */ /* 0x004fcc00078e0204 */
[----:B------:R-:W4:Y:S01]  /*00f0*/  LDG.E R5, desc[UR4][R4.64] ;  /* 0x0000000404057981 */ /* 0x000f22000c1e1900 */
[----:B---3--:R-:W-:-:S04]  /*0100*/  IMAD.WIDE R6, R9, 0x4, R6 ;  /* 0x0000000409067825 */ /* 0x008fc800078e0206 */
[----:B----4-:R-:W-:-:S05]  /*0110*/  FADD R9, R2, -R5 ;  /* 0x8000000502097221 */ /* 0x010fca0000000000 */
[----:B------:R-:W-:Y:S01]  /*0120*/  STG.E desc[UR4][R6.64], R9 ;  /* 0x0000000906007986 */ /* 0x000fe2000c101904 */
[----:B------:R-:W-:Y:S05]  /*0130*/  EXIT ;  /* 0x000000000000794d */ /* 0x000fea0003800000 */
.L_x_1:
        /* <DEDUP_REMOVED lines=12> */
.L_x_17:


//--------------------- .text._Z9SumKernelPfiS_   --------------------------
	.section	.text._Z9SumKernelPfiS_,"ax",@progbits
	.align	128
.text._Z9SumKernelPfiS_:
        .type           _Z9SumKernelPfiS_,@function
        .size           _Z9SumKernelPfiS_,(.L_x_18 - _Z9SumKernelPfiS_)
        .other          _Z9SumKernelPfiS_,@"STO_CUDA_ENTRY STV_DEFAULT"
_Z9SumKernelPfiS_:
[----:B------:R-:W-:Y:S08]  /*0000*/  LDC R1, c[0x0][0x37c] ;  /* 0x0000df00ff017b82 */ /* 0x000ff00000000800 */
[----:B------:R-:W0:Y:S02]  /*0010*/  LDC R6, c[0x0][0x388] ;  /* 0x0000e200ff067b82 */ /* 0x000e240000000800 */
[----:B0-----:R-:W-:-:S13]  /*0020*/  ISETP.GE.AND P0, PT, R6, 0x1, PT ;  /* 0x000000010600780c */ /* 0x001fda0003f06270 */
[----:B------:R-:W-:Y:S05]  /*0030*/  @!P0 EXIT ;  /* 0x000000000000894d */ /* 0x000fea0003800000 */
[----:B------:R-:W0:Y:S01]  /*0040*/  LDC.64 R2, c[0x0][0x390] ;  /* 0x0000e400ff027b82 */ /* 0x000e220000000a00 */
[----:B------:R-:W0:Y:S01]  /*0050*/  LDCU.64 UR6, c[0x0][0x358] ;  /* 0x00006b00ff0677ac */ /* 0x000e220008000a00 */
[C---:B------:R-:W-:Y:S02]  /*0060*/  ISETP.GE.U32.AND P1, PT, R6.reuse, 0x10, PT ;  /* 0x000000100600780c */ /* 0x040fe40003f26070 */
[----:B------:R-:W-:Y:S01]  /*0070*/  LOP3.LUT R8, R6, 0xf, RZ, 0xc0, !PT ;  /* 0x0000000f06087812 */ /* 0x000fe200078ec0ff */
[----:B------:R-:W-:-:S03]  /*0080*/  HFMA2 R0, -RZ, RZ, 0, 0 ;  /* 0x00000000ff007431 */ /* 0x000fc600000001ff */
[----:B------:R-:W-:Y:S01]  /*0090*/  ISETP.NE.AND P0, PT, R8, RZ, PT ;  /* 0x000000ff0800720c */ /* 0x000fe20003f05270 */
[----:B0-----:R0:W5:Y:S06]  /*00a0*/  LDG.E R9, desc[UR6][R2.64] ;  /* 0x0000000602097981 */ /* 0x00116c000c1e1900 */
[----:B------:R-:W-:Y:S06]  /*00b0*/  @!P1 BRA `(.L_x_2) ;  /* 0x0000000000f89947 */ /* 0x000fec0003800000 */
[----:B------:R-:W1:Y:S01]  /*00c0*/  LDCU.64 UR4, c[0x0][0x380] ;  /* 0x00007000ff0477ac */ /* 0x000e620008000a00 */
[----:B------:R-:W-:-:S04]  /*00d0*/  LOP3.LUT R0, R6, 0x7ffffff0, RZ, 0xc0, !PT ;  /* 0x7ffffff006007812 */ /* 0x000fc800078ec0ff */
[----:B------:R-:W-:Y:S01]  /*00e0*/  IADD3 R7, PT, PT, -R0, RZ, RZ ;  /* 0x000000ff00077210 */ /* 0x000fe20007ffe1ff */
[----:B-1----:R-:W-:-:S04]  /*00f0*/  UIADD3 UR4, UP0, UPT, UR4, 0x20, URZ ;  /* 0x0000002004047890 */ /* 0x002fc8000ff1e0ff */
[----:B------:R-:W-:Y:S02]  /*0100*/  UIADD3.X UR5, UPT, UPT, URZ, UR5, URZ, UP0, !UPT ;  /* 0x00000005ff057290 */ /* 0x000fe400087fe4ff */
[----:B------:R-:W-:-:S04]  /*0110*/  MOV R10, UR4 ;  /* 0x00000004000a7c02 */ /* 0x000fc80008000f00 */
[----:B------:R-:W-:-:S07]  /*0120*/  MOV R15, UR5 ;  /* 0x00000005000f7c02 */ /* 0x000fce0008000f00 */
.L_x_3:
[----:B------:R-:W-:Y:S02]  /*0130*/  MOV R4, R10 ;  /* 0x0000000a00047202 */ /* 0x000fe40000000f00 */
[----:B------:R-:W-:-:S05]  /*0140*/  MOV R5, R15 ;  /* 0x0000000f00057202 */ /* 0x000fca0000000f00 */
[----:B------:R-:W2:Y:S02]  /*0150*/  LDG.E R10, desc[UR6][R4.64+-0x20] ;  /* 0xffffe006040a7981 */ /* 0x000ea4000c1e1900 */
[----:B--2-45:R-:W-:-:S05]  /*0160*/  FADD R9, R10, R9 ;  /* 0x000000090a097221 */ /* 0x034fca0000000000 */
[----:B------:R1:W-:Y:S04]  /*0170*/  STG.E desc[UR6][R2.64], R9 ;  /* 0x0000000902007986 */ /* 0x0003e8000c101906 */
[----:B------:R-:W2:Y:S02]  /*0180*/  LDG.E R10, desc[UR6][R4.64+-0x1c] ;  /* 0xffffe406040a7981 */ /* 0x000ea4000c1e1900 */
[----:B--2---:R-:W-:-:S05]  /*0190*/  FADD R11, R9, R10 ;  /* 0x0000000a090b7221 */ /* 0x004fca0000000000 */
[----:B------:R2:W-:Y:S04]  /*01a0*/  STG.E desc[UR6][R2.64], R11 ;  /* 0x0000000b02007986 */ /* 0x0005e8000c101906 */
[----:B------:R-:W3:Y:S02]  /*01b0*/  LDG.E R10, desc[UR6][R4.64+-0x18] ;  /* 0xffffe806040a7981 */ /* 0x000ee4000c1e1900 */
[----:B---3--:R-:W-:-:S05]  /*01c0*/  FADD R13, R11, R10 ;  /* 0x0000000a0b0d7221 */ /* 0x008fca0000000000 */
[----:B------:R3:W-:Y:S04]  /*01d0*/  STG.E desc[UR6][R2.64], R13 ;  /* 0x0000000d02007986 */ /* 0x0007e8000c101906 */
[----:B------:R-:W4:Y:S02]  /*01e0*/  LDG.E R10, desc[UR6][R4.64+-0x14] ;  /* 0xffffec06040a7981 */ /* 0x000f24000c1e1900 */
[----:B----4-:R-:W-:-:S05]  /*01f0*/  FADD R15, R13, R10 ;  /* 0x0000000a0d0f7221 */ /* 0x010fca0000000000 */
[----:B------:R4:W-:Y:S04]  /*0200*/  STG.E desc[UR6][R2.64], R15 ;  /* 0x0000000f02007986 */ /* 0x0009e8000c101906 */
[----:B------:R-:W1:Y:S02]  /*0210*/  LDG.E R10, desc[UR6][R4.64+-0x10] ;  /* 0xfffff006040a7981 */ /* 0x000e64000c1e1900 */
[----:B-1----:R-:W-:-:S05]  /*0220*/  FADD R9, R15, R10 ;  /* 0x0000000a0f097221 */ /* 0x002fca0000000000 */
        /* <DEDUP_REMOVED lines=12> */
[----:B------:R-:W-:Y:S04]  /*02f0*/  STG.E desc[UR6][R2.64], R9 ;  /* 0x0000000902007986 */ /* 0x000fe8000c101906 */
        /* <DEDUP_REMOVED lines=9> */
[----:B------:R-:W4:Y:S02]  /*0390*/  LDG.E R10, desc[UR6][R4.64+0x10] ;  /* 0x00001006040a7981 */ /* 0x000f24000c1e1900 */
[----:B----4-:R-:W-:-:S05]  /*03a0*/  FADD R17, R15, R10 ;  /* 0x0000000a0f117221 */ /* 0x010fca0000000000 */
[----:B------:R4:W-:Y:S04]  /*03b0*/  STG.E desc[UR6][R2.64], R17 ;  /* 0x0000001102007986 */ /* 0x0009e8000c101906 */
[----:B------:R-:W1:Y:S02]  /*03c0*/  LDG.E R10, desc[UR6][R4.64+0x14] ;  /* 0x00001406040a7981 */ /* 0x000e64000c1e1900 */
[----:B-1----:R-:W-:-:S05]  /*03d0*/  FADD R11, R17, R10 ;  /* 0x0000000a110b7221 */ /* 0x002fca0000000000 */
[----:B------:R4:W-:Y:S04]  /*03e0*/  STG.E desc[UR6][R2.64], R11 ;  /* 0x0000000b02007986 */ /* 0x0009e8000c101906 */
[----:B------:R-:W2:Y:S01]  /*03f0*/  LDG.E R10, desc[UR6][R4.64+0x18] ;  /* 0x00001806040a7981 */ /* 0x000ea2000c1e1900 */
[----:B------:R-:W-:Y:S01]  /*0400*/  IADD3 R7, PT, PT, R7, 0x10, RZ ;  /* 0x0000001007077810 */ /* 0x000fe20007ffe0ff */
[----:B--2---:R-:W-:-:S05]  /*0410*/  FADD R13, R11, R10 ;  /* 0x0000000a0b0d7221 */ /* 0x004fca0000000000 */
[----:B------:R4:W-:Y:S04]  /*0420*/  STG.E desc[UR6][R2.64], R13 ;  /* 0x0000000d02007986 */ /* 0x0009e8000c101906 */
[----:B------:R-:W2:Y:S01]  /*0430*/  LDG.E R10, desc[UR6][R4.64+0x1c] ;  /* 0x00001c06040a7981 */ /* 0x000ea2000c1e1900 */
[----:B------:R-:W-:Y:S01]  /*0440*/  ISETP.NE.AND P1, PT, R7, RZ, PT ;  /* 0x000000ff0700720c */ /* 0x000fe20003f25270 */
[----:B--2---:R-:W-:Y:S01]  /*0450*/  FADD R9, R13, R10 ;  /* 0x0000000a0d097221 */ /* 0x004fe20000000000 */
[----:B------:R-:W-:-:S04]  /*0460*/  IADD3 R10, P2, PT, R4, 0x40, RZ ;  /* 0x00000040040a7810 */ /* 0x000fc80007f5e0ff */
[----:B------:R4:W-:Y:S01]  /*0470*/  STG.E desc[UR6][R2.64], R9 ;  /* 0x0000000902007986 */ /* 0x0009e2000c101906 */
[----:B---3--:R-:W-:-:S06]  /*0480*/  IADD3.X R15, PT, PT, RZ, R5, RZ, P2, !PT ;  /* 0x00000005ff0f7210 */ /* 0x008fcc00017fe4ff */
[----:B------:R-:W-:Y:S05]  /*0490*/  @P1 BRA `(.L_x_3) ;  /* 0xfffffffc00241947 */ /* 0x000fea000383ffff */
.L_x_2:
[----:B------:R-:W-:Y:S05]  /*04a0*/  @!P0 EXIT ;  /* 0x000000000000894d */ /* 0x000fea0003800000 */
[----:B------:R-:W-:Y:S02]  /*04b0*/  ISETP.GE.U32.AND P0, PT, R8, 0x8, PT ;  /* 0x000000080800780c */ /* 0x000fe40003f06070 */
[----:B------:R-:W-:-:S04]  /*04c0*/  LOP3.LUT R10, R6, 0x7, RZ, 0xc0, !PT ;  /* 0x00000007060a7812 */ /* 0x000fc800078ec0ff */
[----:B------:R-:W-:-:S07]  /*04d0*/  ISETP.NE.AND P1, PT, R10, RZ, PT ;  /* 0x000000ff0a00720c */ /* 0x000fce0003f25270 */
[----:B------:R-:W-:Y:S06]  /*04e0*/  @!P0 BRA `(.L_x_4) ;  /* 0x00000000006c8947 */ /* 0x000fec0003800000 */
[----:B------:R-:W1:Y:S02]  /*04f0*/  LDC.64 R4, c[0x0][0x380] ;  /* 0x0000e000ff047b82 */ /* 0x000e640000000a00 */
[----:B-1----:R-:W-:-:S05]  /*0500*/  IMAD.WIDE.U32 R4, R0, 0x4, R4 ;  /* 0x0000000400047825 */ /* 0x002fca00078e0004 */
[----:B------:R-:W4:Y:S02]  /*0510*/  LDG.E R8, desc[UR6][R4.64] ;  /* 0x0000000604087981 */ /* 0x000f24000c1e1900 */
[----:B----45:R-:W-:-:S05]  /*0520*/  FADD R9, R9, R8 ;  /* 0x0000000809097221 */ /* 0x030fca0000000000 */
[----:B------:R-:W-:Y:S04]  /*0530*/  STG.E desc[UR6][R2.64], R9 ;  /* 0x0000000902007986 */ /* 0x000fe8000c101906 */
[----:B------:R-:W2:Y:S02]  /*0540*/  LDG.E R8, desc[UR6][R4.64+0x4] ;  /* 0x0000040604087981 */ /* 0x000ea4000c1e1900 */
[----:B--2---:R-:W-:-:S05]  /*0550*/  FADD R7, R9, R8 ;  /* 0x0000000809077221 */ /* 0x004fca0000000000 */
        /* <DEDUP_REMOVED lines=16> */
[----:B------:R-:W2:Y:S01]  /*0660*/  LDG.E R8, desc[UR6][R4.64+0x1c] ;  /* 0x00001c0604087981 */ /* 0x000ea2000c1e1900 */
[----:B------:R-:W-:Y:S01]  /*0670*/  IADD3 R0, PT, PT, R0, 0x8, RZ ;  /* 0x0000000800007810 */ /* 0x000fe20007ffe0ff */
[----:B--2---:R-:W-:-:S05]  /*0680*/  FADD R9, R11, R8 ;  /* 0x000000080b097221 */ /* 0x004fca0000000000 */
[----:B------:R3:W-:Y:S02]  /*0690*/  STG.E desc[UR6][R2.64], R9 ;  /* 0x0000000902007986 */ /* 0x0007e4000c101906 */
.L_x_4:
[----:B------:R-:W-:Y:S05]  /*06a0*/  @!P1 EXIT ;  /* 0x000000000000994d */ /* 0x000fea0003800000 */
[----:B------:R-:W-:Y:S02]  /*06b0*/  ISETP.GE.U32.AND P0, PT, R10, 0x4, PT ;  /* 0x000000040a00780c */ /* 0x000fe40003f06070 */
[----:B------:R-:W-:-:S04]  /*06c0*/  LOP3.LUT R6, R6, 0x3, RZ, 0xc0, !PT ;  /* 0x0000000306067812 */ /* 0x000fc800078ec0ff */
[----:B------:R-:W-:-:S07]  /*06d0*/  ISETP.NE.AND P1, PT, R6, RZ, PT ;  /* 0x000000ff0600720c */ /* 0x000fce0003f25270 */
[----:B------:R-:W-:Y:S06]  /*06e0*/  @!P0 BRA `(.L_x_5) ;  /* 0x00000000003c8947 */ /* 0x000fec0003800000 */
[----:B------:R-:W1:Y:S02]  /*06f0*/  LDC.64 R4, c[0x0][0x380] ;  /* 0x0000e000ff047b82 */ /* 0x000e640000000a00 */
[----:B-1----:R-:W-:-:S05]  /*0700*/  IMAD.WIDE.U32 R4, R0, 0x4, R4 ;  /* 0x0000000400047825 */ /* 0x002fca00078e0004 */
[----:B------:R-:W3:Y:S02]  /*0710*/  LDG.E R8, desc[UR6][R4.64] ;  /* 0x0000000604087981 */ /* 0x000ee4000c1e1900 */
[----:B---3-5:R-:W-:-:S05]  /*0720*/  FADD R7, R9, R8 ;  /* 0x0000000809077221 */ /* 0x028fca0000000000 */
[----:B------:R1:W-:Y:S04]  /*0730*/  STG.E desc[UR6][R2.64], R7 ;  /* 0x0000000702007986 */ /* 0x0003e8000c101906 */
[----:B------:R-:W4:Y:S02]  /*0740*/  LDG.E R8, desc[UR6][R4.64+0x4] ;  /* 0x0000040604087981 */ /* 0x000f24000c1e1900 */
[----:B----4-:R-:W-:-:S05]  /*0750*/  FADD R11, R7, R8 ;  /* 0x00000008070b7221 */ /* 0x010fca0000000000 */
        /* <DEDUP_REMOVED lines=8> */
.L_x_5:
[----:B------:R-:W-:Y:S05]  /*07e0*/  @!P1 EXIT ;  /* 0x000000000000994d */ /* 0x000fea0003800000 */
[----:B------:R-:W2:Y:S01]  /*07f0*/  LDC.64 R4, c[0x0][0x380] ;  /* 0x0000e000ff047b82 */ /* 0x000ea20000000a00 */
[----:B------:R-:W-:Y:S01]  /*0800*/  IADD3 R6, PT, PT, -R6, RZ, RZ ;  /* 0x000000ff06067210 */ /* 0x000fe20007ffe1ff */
[----:B--2---:R-:W-:-:S07]  /*0810*/  IMAD.WIDE.U32 R4, R0, 0x4, R4 ;  /* 0x0000000400047825 */ /* 0x004fce00078e0004 */
.L_x_6:
[----:B--2---:R2:W1:Y:S01]  /*0820*/  LDG.E R0, desc[UR6][R4.64] ;  /* 0x0000000604007981 */ /* 0x004462000c1e1900 */
[----:B------:R-:W-:-:S04]  /*0830*/  IADD3 R6, PT, PT, R6, 0x1, RZ ;  /* 0x0000000106067810 */ /* 0x000fc80007ffe0ff */
[----:B------:R-:W-:Y:S02]  /*0840*/  ISETP.NE.AND P0, PT, R6, RZ, PT ;  /* 0x000000ff0600720c */ /* 0x000fe40003f05270 */
[----:B--2---:R-:W-:-:S04]  /*0850*/  IADD3 R4, P1, PT, R4, 0x4, RZ ;  /* 0x0000000404047810 */ /* 0x004fc80007f3e0ff */
[----:B------:R-:W-:Y:S01]  /*0860*/  IADD3.X R5, PT, PT, RZ, R5, RZ, P1, !PT ;  /* 0x00000005ff057210 */ /* 0x000fe20000ffe4ff */
[----:B-1-345:R-:W-:-:S05]  /*0870*/  FADD R9, R0, R9 ;  /* 0x0000000900097221 */ /* 0x03afca0000000000 */
[----:B------:R2:W-:Y:S01]  /*0880*/  STG.E desc[UR6][R2.64], R9 ;  /* 0x0000000902007986 */ /* 0x0005e2000c101906 */
[----:B------:R-:W-:Y:S05]  /*0890*/  @P0 BRA `(.L_x_6) ;  /* 0xfffffffc00e00947 */ /* 0x000fea000383ffff */
[----:B------:R-:W-:Y:S05]  /*08a0*/  EXIT ;  /* 0x000000000000794d */ /* 0x000fea0003800000 */
.L_x_7:
        /* <DEDUP_REMOVED lines=13> */
.L_x_18:


//--------------------- .text._Z20CostDerivativeKernelPKfS0_Pfi --------------------------
	.section	.text._Z20CostDerivativeKernelPKfS0_Pfi,"ax",@progbits
	.align	128
.text._Z20CostDerivativeKernelPKfS0_Pfi:
        .type           _Z20CostDerivativeKernelPKfS0_Pfi,@function
        .size           _Z20CostDerivativeKernelPKfS0_Pfi,(.L_x_19 - _Z20CostDerivativeKernelPKfS0_Pfi)
        .other          _Z20CostDerivativeKernelPKfS0_Pfi,@"STO_CUDA_ENTRY STV_DEFAULT"
_Z20CostDerivativeKernelPKfS0_Pfi:
        /* <DEDUP_REMOVED lines=10> */
[----:B0-----:R-:W-:-:S06]  /*00a0*/  IMAD.WIDE R2, R7, 0x4, R2 ;  /* 0x0000000407027825 */ /* 0x001fcc00078e0202 */
[----:B-1----:R-:W2:Y:S02]  /*00b0*/  LDG.E R2, desc[UR4][R2.64] ;  /* 0x0000000402027981 */ /* 0x002ea4000c1e1900 */
[----:B--2---:R-:W-:-:S13]  /*00c0*/  FSETP.NEU.AND P0, PT, R2, 1, PT ;  /* 0x3f8000000200780b */ /* 0x004fda0003f0d000 */
[----:B------:R-:W-:Y:S05]  /*00d0*/  @P0 BRA `(.L_x_8) ;  /* 0x0000000000200947 */ /* 0x000fea0003800000 */
[----:B------:R-:W0:Y:S08]  /*00e0*/  LDC.64 R2, c[0x0][0x380] ;  /* 0x0000e000ff027b82 */ /* 0x000e300000000a00 */
[----:B------:R-:W1:Y:S01]  /*00f0*/  LDC.64 R4, c[0x0][0x390] ;  /* 0x0000e400ff047b82 */ /* 0x000e620000000a00 */
[----:B0-----:R-:W-:-:S06]  /*0100*/  IMAD.WIDE R2, R7, 0x4, R2 ;  /* 0x0000000407027825 */ /* 0x001fcc00078e0202 */
[----:B------:R-:W2:Y:S01]  /*0110*/  LDG.E R2, desc[UR4][R2.64] ;  /* 0x0000000402027981 */ /* 0x000ea2000c1e1900 */
[----:B-1----:R-:W-:-:S04]  /*0120*/  IMAD.WIDE R4, R7, 0x4, R4 ;  /* 0x0000000407047825 */ /* 0x002fc800078e0204 */
[----:B--2---:R-:W-:-:S05]  /*0130*/  FADD R7, R2, -1 ;  /* 0xbf80000002077421 */ /* 0x004fca0000000000 */
[----:B------:R-:W-:Y:S01]  /*0140*/  STG.E desc[UR4][R4.64], R7 ;  /* 0x0000000704007986 */ /* 0x000fe2000c101904 */
[----:B------:R-:W-:Y:S05]  /*0150*/  EXIT ;  /* 0x000000000000794d */ /* 0x000fea0003800000 */
.L_x_8:
[----:B------:R-:W0:Y:S08]  /*0160*/  LDC.64 R2, c[0x0][0x380] ;  /* 0x0000e000ff027b82 */ /* 0x000e300000000a00 */
[----:B------:R-:W1:Y:S01]  /*0170*/  LDC.64 R4, c[0x0][0x390] ;  /* 0x0000e400ff047b82 */ /* 0x000e620000000a00 */
[----:B0-----:R-:W-:-:S06]  /*0180*/  IMAD.WIDE R2, R7, 0x4, R2 ;  /* 0x0000000407027825 */ /* 0x001fcc00078e0202 */
[----:B------:R-:W2:Y:S01]  /*0190*/  LDG.E R3, desc[UR4][R2.64] ;  /* 0x0000000402037981 */ /* 0x000ea2000c1e1900 */
[----:B-1----:R-:W-:-:S05]  /*01a0*/  IMAD.WIDE R4, R7, 0x4, R4 ;  /* 0x0000000407047825 */ /* 0x002fca00078e0204 */
[----:B--2---:R-:W-:Y:S01]  /*01b0*/  STG.E desc[UR4][R4.64], R3 ;  /* 0x0000000304007986 */ /* 0x004fe2000c101904 */
[----:B------:R-:W-:Y:S05]  /*01c0*/  EXIT ;  /* 0x000000000000794d */ /* 0x000fea0003800000 */
.L_x_9:
        /* <DEDUP_REMOVED lines=11> */
.L_x_19:


//--------------------- .text._Z18CrossEntropyKernelPKfS0_Pfif --------------------------
	.section	.text._Z18CrossEntropyKernelPKfS0_Pfif,"ax",@progbits
	.align	128
.text._Z18CrossEntropyKernelPKfS0_Pfif:
        .type           _Z18CrossEntropyKernelPKfS0_Pfif,@function
        .size           _Z18CrossEntropyKernelPKfS0_Pfif,(.L_x_20 - _Z18CrossEntropyKernelPKfS0_Pfif)
        .other          _Z18CrossEntropyKernelPKfS0_Pfif,@"STO_CUDA_ENTRY STV_DEFAULT"
_Z18CrossEntropyKernelPKfS0_Pfif:
        /* <DEDUP_REMOVED lines=10> */
[----:B------:R-:W2:Y:S06]  /*00a0*/  LDCU UR6, c[0x0][0x39c] ;  /* 0x00007380ff0677ac */ /* 0x000eac0008000800 */
[----:B------:R-:W3:Y:S01]  /*00b0*/  LDC.64 R2, c[0x0][0x388] ;  /* 0x0000e200ff027b82 */ /* 0x000ee20000000a00 */
[----:B0-----:R-:W-:-:S06]  /*00c0*/  IMAD.WIDE R8, R0, 0x4, R8 ;  /* 0x0000000400087825 */ /* 0x001fcc00078e0208 */
[----:B-1----:R0:W4:Y:S01]  /*00d0*/  LDG.E R8, desc[UR4][R8.64] ;  /* 0x0000000408087981 */ /* 0x002122000c1e1900 */
[----:B---3--:R-:W-:-:S05]  /*00e0*/  IMAD.WIDE R2, R0, 0x4, R2 ;  /* 0x0000000400027825 */ /* 0x008fca00078e0202 */
[----:B------:R1:W3:Y:S01]  /*00f0*/  LDG.E R4, desc[UR4][R2.64] ;  /* 0x0000000402047981 */ /* 0x0002e2000c1e1900 */
[----:B0-----:R-:W-:Y:S02]  /*0100*/  HFMA2 R9, -RZ, RZ, 1.5048828125, 33.21875 ;  /* 0x3e055027ff097431 */ /* 0x001fe400000001ff */
[C---:B----4-:R-:W-:Y:S01]  /*0110*/  FADD R5, -R8.reuse, 1 ;  /* 0x3f80000008057421 */ /* 0x050fe20000000100 */
[----:B--2---:R-:W-:-:S03]  /*0120*/  FADD R6, R8, UR6 ;  /* 0x0000000608067e21 */ /* 0x004fc60008000000 */
[----:B------:R-:W-:Y:S02]  /*0130*/  FADD R5, R5, UR6 ;  /* 0x0000000605057e21 */ /* 0x000fe40008000000 */
[----:B------:R-:W-:-:S03]  /*0140*/  FSETP.GEU.AND P0, PT, R6, 1.175494350822287508e-38, PT ;  /* 0x008000000600780b */ /* 0x000fc60003f0e000 */
[----:B------:R-:W-:-:S10]  /*0150*/  FSETP.GEU.AND P1, PT, R5, 1.175494350822287508e-38, PT ;  /* 0x008000000500780b */ /* 0x000fd40003f2e000 */
[----:B------:R-:W-:-:S03]  /*0160*/  @!P0 FMUL R6, R6, 8388608 ;  /* 0x4b00000006068820 */ /* 0x000fc60000400000 */
[----:B------:R-:W-:Y:S02]  /*0170*/  @!P1 FMUL R5, R5, 8388608 ;  /* 0x4b00000005059820 */ /* 0x000fe40000400000 */
[----:B------:R-:W-:-:S03]  /*0180*/  IADD3 R7, PT, PT, R6, -0x3f2aaaab, RZ ;  /* 0xc0d5555506077810 */ /* 0x000fc60007ffe0ff */
[----:B------:R-:W-:Y:S02]  /*0190*/  IADD3 R8, PT, PT, R5, -0x3f2aaaab, RZ ;  /* 0xc0d5555505087810 */ /* 0x000fe40007ffe0ff */
[----:B-1----:R-:W-:Y:S02]  /*01a0*/  LOP3.LUT R3, R7, 0xff800000, RZ, 0xc0, !PT ;  /* 0xff80000007037812 */ /* 0x002fe400078ec0ff */
[----:B------:R-:W-:Y:S02]  /*01b0*/  LOP3.LUT R10, R8, 0xff800000, RZ, 0xc0, !PT ;  /* 0xff800000080a7812 */ /* 0x000fe400078ec0ff */
[----:B------:R-:W-:Y:S02]  /*01c0*/  IADD3 R8, PT, PT, R6, -R3, RZ ;  /* 0x8000000306087210 */ /* 0x000fe40007ffe0ff */
[CC--:B------:R-:W-:Y:S02]  /*01d0*/  IADD3 R7, PT, PT, R5.reuse, -R10.reuse, RZ ;  /* 0x8000000a05077210 */ /* 0x0c0fe40007ffe0ff */
[----:B------:R-:W-:Y:S01]  /*01e0*/  I2FP.F32.S32 R11, R10 ;  /* 0x0000000a000b7245 */ /* 0x000fe20000201400 */
[----:B------:R-:W-:Y:S01]  /*01f0*/  FADD R8, R8, -1 ;  /* 0xbf80000008087421 */ /* 0x000fe20000000000 */
[----:B------:R-:W-:Y:S01]  /*0200*/  FSETP.NEU.AND P2, PT, R5, RZ, PT ;  /* 0x000000ff0500720b */ /* 0x000fe20003f4d000 */
[----:B------:R-:W-:-:S04]  /*0210*/  FADD R7, R7, -1 ;  /* 0xbf80000007077421 */ /* 0x000fc80000000000 */
[-C--:B------:R-:W-:Y:S01]  /*0220*/  FFMA R2, R7, -R9.reuse, 0.14084610342979431152 ;  /* 0x3e1039f607027423 */ /* 0x080fe20000000809 */
[----:B------:R-:W-:-:S03]  /*0230*/  FFMA R9, R8, -R9, 0.14084610342979431152 ;  /* 0x3e1039f608097423 */ /* 0x000fc60000000809 */
[----:B------:R-:W-:Y:S01]  /*0240*/  FFMA R2, R7, R2, -0.12148627638816833496 ;  /* 0xbdf8cdcc07027423 */ /* 0x000fe20000000002 */
[----:B------:R-:W-:-:S03]  /*0250*/  FFMA R9, R8, R9, -0.12148627638816833496 ;  /* 0xbdf8cdcc08097423 */ /* 0x000fc60000000009 */
[----:B------:R-:W-:Y:S01]  /*0260*/  FFMA R2, R7, R2, 0.13980610668659210205 ;  /* 0x3e0f295507027423 */ /* 0x000fe20000000002 */
[----:B------:R-:W-:-:S03]  /*0270*/  FFMA R9, R8, R9, 0.13980610668659210205 ;  /* 0x3e0f295508097423 */ /* 0x000fc60000000009 */
[----:B------:R-:W-:Y:S01]  /*0280*/  FFMA R2, R7, R2, -0.16684235632419586182 ;  /* 0xbe2ad8b907027423 */ /* 0x000fe20000000002 */
[----:B------:R-:W-:-:S03]  /*0290*/  FFMA R9, R8, R9, -0.16684235632419586182 ;  /* 0xbe2ad8b908097423 */ /* 0x000fc60000000009 */
[----:B------:R-:W-:Y:S01]  /*02a0*/  FFMA R12, R7, R2, 0.20012299716472625732 ;  /* 0x3e4ced0b070c7423 */ /* 0x000fe20000000002 */
[----:B------:R-:W-:Y:S01]  /*02b0*/  FSEL R2, RZ, -23, P1 ;  /* 0xc1b80000ff027808 */ /* 0x000fe20000800000 */
[C---:B------:R-:W-:Y:S01]  /*02c0*/  FFMA R9, R8.reuse, R9, 0.20012299716472625732 ;  /* 0x3e4ced0b08097423 */ /* 0x040fe20000000009 */
[----:B------:R-:W-:Y:S01]  /*02d0*/  ISETP.GT.U32.AND P1, PT, R5, 0x7f7fffff, PT ;  /* 0x7f7fffff0500780c */ /* 0x000fe20003f24070 */
[C---:B------:R-:W-:Y:S02]  /*02e0*/  FFMA R12, R7.reuse, R12, -0.24999669194221496582 ;  /* 0xbe7fff22070c7423 */ /* 0x040fe4000000000c */
[C---:B------:R-:W-:Y:S02]  /*02f0*/  FFMA R9, R8.reuse, R9, -0.24999669194221496582 ;  /* 0xbe7fff2208097423 */ /* 0x040fe40000000009 */
[----:B------:R-:W-:Y:S01]  /*0300*/  FFMA R10, R7, R12, 0.33333182334899902344 ;  /* 0x3eaaaa78070a7423 */ /* 0x000fe2000000000c */
[----:B------:R-:W-:Y:S01]  /*0310*/  FFMA R12, R11, 1.1920928955078125e-07, R2 ;  /* 0x340000000b0c7823 */ /* 0x000fe20000000002 */
[C---:B------:R-:W-:Y:S01]  /*0320*/  FFMA R11, R8.reuse, R9, 0.33333182334899902344 ;  /* 0x3eaaaa78080b7423 */ /* 0x040fe20000000009 */
[----:B------:R-:W-:Y:S01]  /*0330*/  FSEL R9, RZ, -23, P0 ;  /* 0xc1b80000ff097808 */ /* 0x000fe20000000000 */
[C---:B------:R-:W-:Y:S01]  /*0340*/  FFMA R2, R7.reuse, R10, -0.5 ;  /* 0xbf00000007027423 */ /* 0x040fe2000000000a */
[----:B------:R-:W-:Y:S01]  /*0350*/  I2FP.F32.S32 R10, R3 ;  /* 0x00000003000a7245 */ /* 0x000fe20000201400 */
[----:B------:R-:W-:Y:S01]  /*0360*/  FFMA R11, R8, R11, -0.5 ;  /* 0xbf000000080b7423 */ /* 0x000fe2000000000b */
[----:B------:R-:W-:Y:S01]  /*0370*/  ISETP.GT.U32.AND P0, PT, R6, 0x7f7fffff, PT ;  /* 0x7f7fffff0600780c */ /* 0x000fe20003f04070 */
[----:B------:R-:W-:-:S02]  /*0380*/  FMUL R14, R7, R2 ;  /* 0x00000002070e7220 */ /* 0x000fc40000400000 */
[----:B------:R-:W0:Y:S01]  /*0390*/  LDC.64 R2, c[0x0][0x390] ;  /* 0x0000e400ff027b82 */ /* 0x000e220000000a00 */
[----:B------:R-:W-:Y:S01]  /*03a0*/  FFMA R9, R10, 1.1920928955078125e-07, R9 ;  /* 0x340000000a097823 */ /* 0x000fe20000000009 */
[C---:B------:R-:W-:Y:S01]  /*03b0*/  FMUL R11, R8.reuse, R11 ;  /* 0x0000000b080b7220 */ /* 0x040fe20000400000 */
[----:B------:R-:W-:Y:S01]  /*03c0*/  FFMA R7, R7, R14, R7 ;  /* 0x0000000e07077223 */ /* 0x000fe20000000007 */
[----:B------:R-:W-:Y:S02]  /*03d0*/  MOV R10, 0x7f800000 ;  /* 0x7f800000000a7802 */ /* 0x000fe40000000f00 */
[----:B------:R-:W-:Y:S01]  /*03e0*/  FFMA R8, R8, R11, R8 ;  /* 0x0000000b08087223 */ /* 0x000fe20000000008 */
[----:B------:R-:W-:Y:S02]  /*03f0*/  FFMA R7, R12, 0.69314718246459960938, R7 ;  /* 0x3f3172180c077823 */ /* 0x000fe40000000007 */
[-C--:B------:R-:W-:Y:S01]  /*0400*/  @P1 FFMA R7, R5, R10.reuse, +INF ;  /* 0x7f80000005071423 */ /* 0x080fe2000000000a */
[----:B------:R-:W-:Y:S01]  /*0410*/  FFMA R8, R9, 0.69314718246459960938, R8 ;  /* 0x3f31721809087823 */ /* 0x000fe20000000008 */
[C---:B------:R-:W-:Y:S01]  /*0420*/  @P0 FFMA R8, R6.reuse, R10, +INF ;  /* 0x7f80000006080423 */ /* 0x040fe2000000000a */
[----:B------:R-:W-:Y:S01]  /*0430*/  FSETP.NEU.AND P1, PT, R6, RZ, PT ;  /* 0x000000ff0600720b */ /* 0x000fe20003f2d000 */
[----:B---3--:R-:W-:Y:S01]  /*0440*/  FADD R6, -R4, 1 ;  /* 0x3f80000004067421 */ /* 0x008fe20000000100 */
[----:B------:R-:W-:-:S02]  /*0450*/  FSEL R7, R7, -INF , P2 ;  /* 0xff80000007077808 */ /* 0x000fc40001000000 */
[----:B------:R-:W-:-:S03]  /*0460*/  FSEL R5, R8, -INF , P1 ;  /* 0xff80000008057808 */ /* 0x000fc60000800000 */
[----:B------:R-:W-:-:S04]  /*0470*/  FMUL R7, R6, R7 ;  /* 0x0000000706077220 */ /* 0x000fc80000400000 */
[----:B------:R-:W-:Y:S01]  /*0480*/  FFMA R5, R4, R5, R7 ;  /* 0x0000000504057223 */ /* 0x000fe20000000007 */
[----:B0-----:R-:W-:-:S05]  /*0490*/  IMAD.WIDE R2, R0, 0x4, R2 ;  /* 0x0000000400027825 */ /* 0x001fca00078e0202 */
[----:B------:R-:W-:Y:S01]  /*04a0*/  STG.E desc[UR4][R2.64], R5 ;  /* 0x0000000502007986 */ /* 0x000fe2000c101904 */
[----:B------:R-:W-:Y:S05]  /*04b0*/  EXIT ;  /* 0x000000000000794d */ /* 0x000fea0003800000 */
.L_x_10:
        /* <DEDUP_REMOVED lines=12> */
.L_x_20:


//--------------------- .text._Z19leakyReluDerivativePfS_if --------------------------
	.section	.text._Z19leakyReluDerivativePfS_if,"ax",@progbits
	.align	128
.text._Z19leakyReluDerivativePfS_if:
        .type           _Z19leakyReluDerivativePfS_if,@function
        .size           _Z19leakyReluDerivativePfS_if,(.L_x_21 - _Z19leakyReluDerivativePfS_if)
        .other          _Z19leakyReluDerivativePfS_if,@"STO_CUDA_ENTRY STV_DEFAULT"
_Z19leakyReluDerivativePfS_if:
        /* <DEDUP_REMOVED lines=11> */
[----:B------:R-:W3:Y:S01]  /*00b0*/  LDC R0, c[0x0][0x394] ;  /* 0x0000e500ff007b82 */ /* 0x000ee20000000800 */
[----:B0-----:R-:W-:-:S06]  /*00c0*/  IMAD.WIDE R2, R7, 0x4, R2 ;  /* 0x0000000407027825 */ /* 0x001fcc00078e0202 */
[----:B-1----:R-:W4:Y:S01]  /*00d0*/  LDG.E R2, desc[UR4][R2.64] ;  /* 0x0000000402027981 */ /* 0x002f22000c1e1900 */
[----:B--2---:R-:W-:Y:S01]  /*00e0*/  IMAD.WIDE R4, R7, 0x4, R4 ;  /* 0x0000000407047825 */ /* 0x004fe200078e0204 */
[----:B----4-:R-:W-:-:S04]  /*00f0*/  FSETP.GEU.AND P0, PT, R2, RZ, PT ;  /* 0x000000ff0200720b */ /* 0x010fc80003f0e000 */
[----:B---3--:R-:W-:-:S05]  /*0100*/  FSEL R7, R0, 1, !P0 ;  /* 0x3f80000000077808 */ /* 0x008fca0004000000 */
[----:B------:R-:W-:Y:S01]  /*0110*/  STG.E desc[UR4][R4.64], R7 ;  /* 0x0000000704007986 */ /* 0x000fe2000c101904 */
[----:B------:R-:W-:Y:S05]  /*0120*/  EXIT ;  /* 0x000000000000794d */ /* 0x000fea0003800000 */
.L_x_11:
        /* <DEDUP_REMOVED lines=13> */
.L_x_21:


//--------------------- .text._Z20leakyReluFeedForwardPfS_if --------------------------
	.section	.text._Z20leakyReluFeedForwardPfS_if,"ax",@progbits
	.align	128
.text._Z20leakyReluFeedForwardPfS_if:
        .type           _Z20leakyReluFeedForwardPfS_if,@function
        .size           _Z20leakyReluFeedForwardPfS_if,(.L_x_22 - _Z20leakyReluFeedForwardPfS_if)
        .other          _Z20leakyReluFeedForwardPfS_if,@"STO_CUDA_ENTRY STV_DEFAULT"
_Z20leakyReluFeedForwardPfS_if:
        /* <DEDUP_REMOVED lines=12> */
[----:B0-----:R-:W-:-:S05]  /*00c0*/  IMAD.WIDE R2, R7, 0x4, R2 ;  /* 0x0000000407027825 */ /* 0x001fca00078e0202 */
[----:B-1----:R-:W4:Y:S01]  /*00d0*/  LDG.E R9, desc[UR4][R2.64] ;  /* 0x0000000402097981 */ /* 0x002f22000c1e1900 */
[----:B---3--:R-:W-:Y:S01]  /*00e0*/  IMAD.WIDE R4, R7, 0x4, R4 ;  /* 0x0000000407047825 */ /* 0x008fe200078e0204 */
[----:B----4-:R-:W-:-:S13]  /*00f0*/  FSETP.GEU.AND P0, PT, R9, RZ, PT ;  /* 0x000000ff0900720b */ /* 0x010fda0003f0e000 */
[----:B--2---:R-:W-:-:S05]  /*0100*/  @!P0 FMUL R9, R9, UR6 ;  /* 0x0000000609098c20 */ /* 0x004fca0008400000 */
[----:B------:R-:W-:Y:S01]  /*0110*/  STG.E desc[UR4][R4.64], R9 ;  /* 0x0000000904007986 */ /* 0x000fe2000c101904 */
[----:B------:R-:W-:Y:S05]  /*0120*/  EXIT ;  /* 0x000000000000794d */ /* 0x000fea0003800000 */
.L_x_12:
        /* <DEDUP_REMOVED lines=13> */
.L_x_22:


//--------------------- .text._Z16transpose_kernelPfS_ii --------------------------
	.section	.text._Z16transpose_kernelPfS_ii,"ax",@progbits
	.align	128
.text._Z16transpose_kernelPfS_ii:
        .type           _Z16transpose_kernelPfS_ii,@function
        .size           _Z16transpose_kernelPfS_ii,(.L_x_23 - _Z16transpose_kernelPfS_ii)
        .other          _Z16transpose_kernelPfS_ii,@"STO_CUDA_ENTRY STV_DEFAULT"
_Z16transpose_kernelPfS_ii:
[----:B------:R-:W-:Y:S01]  /*0000*/  LDC R1, c[0x0][0x37c] ;  /* 0x0000df00ff017b82 */ /* 0x000fe20000000800 */
[----:B------:R-:W0:Y:S07]  /*0010*/  S2R R2, SR_TID.Y ;  /* 0x0000000000027919 */ /* 0x000e2e0000002200 */
[----:B------:R-:W1:Y:S01]  /*0020*/  LDC R0, c[0x0][0x360] ;  /* 0x0000d800ff007b82 */ /* 0x000e620000000800 */
[----:B------:R-:W2:Y:S01]  /*0030*/  LDCU.64 UR6, c[0x0][0x390] ;  /* 0x00007200ff0677ac */ /* 0x000ea20008000a00 */
[----:B------:R-:W1:Y:S06]  /*0040*/  S2R R3, SR_TID.X ;  /* 0x0000000000037919 */ /* 0x000e6c0000002100 */
[----:B------:R-:W0:Y:S08]  /*0050*/  S2UR UR5, SR_CTAID.Y ;  /* 0x00000000000579c3 */ /* 0x000e300000002600 */
[----:B------:R-:W0:Y:S08]  /*0060*/  LDC R7, c[0x0][0x364] ;  /* 0x0000d900ff077b82 */ /* 0x000e300000000800 */
[----:B------:R-:W1:Y:S01]  /*0070*/  S2UR UR4, SR_CTAID.X ;  /* 0x00000000000479c3 */ /* 0x000e620000002500 */
[----:B0-----:R-:W-:-:S05]  /*0080*/  IMAD R7, R7, UR5, R2 ;  /* 0x0000000507077c24 */ /* 0x001fca000f8e0202 */
[----:B--2---:R-:W-:Y:S01]  /*0090*/  ISETP.GE.AND P0, PT, R7, UR6, PT ;  /* 0x0000000607007c0c */ /* 0x004fe2000bf06270 */
[----:B-1----:R-:W-:-:S05]  /*00a0*/  IMAD R0, R0, UR4, R3 ;  /* 0x0000000400007c24 */ /* 0x002fca000f8e0203 */
[----:B------:R-:W-:-:S13]  /*00b0*/  ISETP.GE.OR P0, PT, R0, UR7, P0 ;  /* 0x0000000700007c0c */ /* 0x000fda0008706670 */
[----:B------:R-:W-:Y:S05]  /*00c0*/  @P0 EXIT ;  /* 0x000000000000094d */ /* 0x000fea0003800000 */
[----:B------:R-:W0:Y:S01]  /*00d0*/  LDC.64 R2, c[0x0][0x380] ;  /* 0x0000e000ff027b82 */ /* 0x000e220000000a00 */
[----:B------:R-:W1:Y:S01]  /*00e0*/  LDCU.64 UR4, c[0x0][0x358] ;  /* 0x00006b00ff0477ac */ /* 0x000e620008000a00 */
[----:B------:R-:W-:-:S04]  /*00f0*/  IMAD R5, R7, UR7, R0 ;  /* 0x0000000707057c24 */ /* 0x000fc8000f8e0200 */
[----:B0-----:R-:W-:Y:S02]  /*0100*/  IMAD.WIDE R2, R5, 0x4, R2 ;  /* 0x0000000405027825 */ /* 0x001fe400078e0202 */
[----:B------:R-:W0:Y:S04]  /*0110*/  LDC.64 R4, c[0x0][0x388] ;  /* 0x0000e200ff047b82 */ /* 0x000e280000000a00 */
[----:B-1----:R-:W2:Y:S01]  /*0120*/  LDG.E R3, desc[UR4][R2.64] ;  /* 0x0000000402037981 */ /* 0x002ea2000c1e1900 */
[----:B------:R-:W-:-:S04]  /*0130*/  IMAD R7, R0, UR6, R7 ;  /* 0x0000000600077c24 */ /* 0x000fc8000f8e0207 */
[----:B0-----:R-:W-:-:S05]  /*0140*/  IMAD.WIDE R4, R7, 0x4, R4 ;  /* 0x0000000407047825 */ /* 0x001fca00078e0204 */
[----:B--2---:R-:W-:Y:S01]  /*0150*/  STG.E desc[UR4][R4.64], R3 ;  /* 0x0000000304007986 */ /* 0x004fe2000c101904 */
[----:B------:R-:W-:Y:S05]  /*0160*/  EXIT ;  /* 0x000000000000794d */ /* 0x000fea0003800000 */
.L_x_13:
        /* <DEDUP_REMOVED lines=9> */
.L_x_23:


//--------------------- .text._Z17scalarMult_kernelPffS_i --------------------------
	.section	.text._Z17scalarMult_kernelPffS_i,"ax",@progbits
	.align	128
.text._Z17scalarMult_kernelPffS_i:
        .type           _Z17scalarMult_kernelPffS_i,@function
        .size           _Z17scalarMult_kernelPffS_i,(.L_x_24 - _Z17scalarMult_kernelPffS_i)
        .other          _Z17scalarMult_kernelPffS_i,@"STO_CUDA_ENTRY STV_DEFAULT"
_Z17scalarMult_kernelPffS_i:
        /* <DEDUP_REMOVED lines=13> */
[----:B-1----:R-:W2:Y:S01]  /*00d0*/  LDG.E R2, desc[UR4][R2.64] ;  /* 0x0000000402027981 */ /* 0x002ea2000c1e1900 */
[----:B---3--:R-:W-:-:S04]  /*00e0*/  IMAD.WIDE R4, R7, 0x4, R4 ;  /* 0x0000000407047825 */ /* 0x008fc800078e0204 */
[----:B--2---:R-:W-:-:S05]  /*00f0*/  FMUL R7, R2, UR6 ;  /* 0x0000000602077c20 */ /* 0x004fca0008400000 */
[----:B------:R-:W-:Y:S01]  /*0100*/  STG.E desc[UR4][R4.64], R7 ;  /* 0x0000000704007986 */ /* 0x000fe2000c101904 */
[----:B------:R-:W-:Y:S05]  /*0110*/  EXIT ;  /* 0x000000000000794d */ /* 0x000fea0003800000 */
.L_x_14:
        /* <DEDUP_REMOVED lines=14> */
.L_x_24:


//--------------------- .text._Z22initializeArray_kernelPffi --------------------------
	.section	.text._Z22initializeArray_kernelPffi,"ax",@progbits
	.align	128
.text._Z22initializeArray_kernelPffi:
        .type           _Z22initializeArray_kernelPffi,@function
        .size           _Z22initializeArray_kernelPffi,(.L_x_25 - _Z22initializeArray_kernelPffi)
        .other          _Z22initializeArray_kernelPffi,@"STO_CUDA_ENTRY STV_DEFAULT"
_Z22initializeArray_kernelPffi:
        /* <DEDUP_REMOVED lines=10> */
[----:B------:R-:W1:Y:S01]  /*00a0*/  LDC R7, c[0x0][0x388] ;  /* 0x0000e200ff077b82 */ /* 0x000e620000000800 */
[----:B0-----:R-:W-:-:S05]  /*00b0*/  IMAD.WIDE R2, R5, 0x4, R2 ;  /* 0x0000000405027825 */ /* 0x001fca00078e0202 */
[----:B-1----:R-:W-:Y:S01]  /*00c0*/  STG.E desc[UR4][R2.64], R7 ;  /* 0x0000000702007986 */ /* 0x002fe2000c101904 */
[----:B------:R-:W-:Y:S05]  /*00d0*/  EXIT ;  /* 0x000000000000794d */ /* 0x000fea0003800000 */
.L_x_15:
        /* <DEDUP_REMOVED lines=10> */
.L_x_25:


//--------------------- .nv.shared.reserved.0     --------------------------
	.section	.nv.shared.reserved.0,"aw",@nobits
	.weak		__nv_reservedSMEM_offset_0_alias
	.size		__nv_reservedSMEM_offset_0_alias, 0, 64
	.other		__nv_reservedSMEM_offset_0_alias,@"STO_CUDA_RESERVED_SHARED STV_DEFAULT"
__nv_reservedSMEM_offset_0_alias:
	.zero		0
	.zero		64


//--------------------- .nv.constant0._Z21ConstantComputeKernelPKfPfid --------------------------
	.section	.nv.constant0._Z21ConstantComputeKernelPKfPfid,"a",@progbits
	.sectionflags	@""
	.align	4
.nv.constant0._Z21ConstantComputeKernelPKfPfid:
	.zero		928


//--------------------- .nv.constant0._Z19MSEDerivativeKernelPKfS0_Pfi --------------------------
	.section	.nv.constant0._Z19MSEDerivativeKernelPKfS0_Pfi,"a",@progbits
	.sectionflags	@""
	.align	4
.nv.constant0._Z19MSEDerivativeKernelPKfS0_Pfi:
	.zero		924


//--------------------- .nv.constant0._Z9SumKernelPfiS_ --------------------------
	.section	.nv.constant0._Z9SumKernelPfiS_,"a",@progbits
	.sectionflags	@""
	.align	4
.nv.constant0._Z9SumKernelPfiS_:
	.zero		920


//--------------------- .nv.constant0._Z20CostDerivativeKernelPKfS0_Pfi --------------------------
	.section	.nv.constant0._Z20CostDerivativeKernelPKfS0_Pfi,"a",@progbits
	.sectionflags	@""
	.align	4
.nv.constant0._Z20CostDerivativeKernelPKfS0_Pfi:
	.zero		924


//--------------------- .nv.constant0._Z18CrossEntropyKernelPKfS0_Pfif --------------------------
	.section	.nv.constant0._Z18CrossEntropyKernelPKfS0_Pfif,"a",@progbits
	.sectionflags	@""
	.align	4
.nv.constant0._Z18CrossEntropyKernelPKfS0_Pfif:
	.zero		928


//--------------------- .nv.constant0._Z19leakyReluDerivativePfS_if --------------------------
	.section	.nv.constant0._Z19leakyReluDerivativePfS_if,"a",@progbits
	.sectionflags	@""
	.align	4
.nv.constant0._Z19leakyReluDerivativePfS_if:
	.zero		920


//--------------------- .nv.constant0._Z20leakyReluFeedForwardPfS_if --------------------------
	.section	.nv.constant0._Z20leakyReluFeedForwardPfS_if,"a",@progbits
	.sectionflags	@""
	.align	4
.nv.constant0._Z20leakyReluFeedForwardPfS_if:
	.zero		920


//--------------------- .nv.constant0._Z16transpose_kernelPfS_ii --------------------------
	.section	.nv.constant0._Z16transpose_kernelPfS_ii,"a",@progbits
	.sectionflags	@""
	.align	4
.nv.constant0._Z16transpose_kernelPfS_ii:
	.zero		920


//--------------------- .nv.constant0._Z17scalarMult_kernelPffS_i --------------------------
	.section	.nv.constant0._Z17scalarMult_kernelPffS_i,"a",@progbits
	.sectionflags	@""
	.align	4
.nv.constant0._Z17scalarMult_kernelPffS_i:
	.zero		924


//--------------------- .nv.constant0._Z22initializeArray_kernelPffi --------------------------
	.section	.nv.constant0._Z22initializeArray_kernelPffi,"a",@progbits
	.sectionflags	@""
	.align	4
.nv.constant0._Z22initializeArray_kernelPffi:
	.zero		912


//--------------------- SYMBOLS --------------------------

	.type		.nv.reservedSmem.offset0,@object
	.size		.nv.reservedSmem.offset0,0x4
